//
// Generated by NVIDIA NVVM Compiler
//
// Compiler Build ID: CL-36424714
// Cuda compilation tools, release 13.0, V13.0.88
// Based on NVVM 20.0.0
//

.version 9.0
.target sm_100
.address_size 64

	// .globl	_Z3addPiS_S_

.visible .entry _Z3addPiS_S_(
	.param .u64 .ptr .align 1 _Z3addPiS_S__param_0,
	.param .u64 .ptr .align 1 _Z3addPiS_S__param_1,
	.param .u64 .ptr .align 1 _Z3addPiS_S__param_2
)
{
	.reg .b32 	%r<8>;
	.reg .b64 	%rd<11>;

	ld.param.u64 	%rd1, [_Z3addPiS_S__param_0];
	ld.param.u64 	%rd2, [_Z3addPiS_S__param_1];
	ld.param.u64 	%rd3, [_Z3addPiS_S__param_2];
	cvta.to.global.u64 	%rd4, %rd3;
	cvta.to.global.u64 	%rd5, %rd2;
	cvta.to.global.u64 	%rd6, %rd1;
	mov.u32 	%r1, %tid.x;
	mov.u32 	%r2, %ctaid.x;
	mov.u32 	%r3, %ntid.x;
	mad.lo.s32 	%r4, %r2, %r3, %r1;
	mul.wide.s32 	%rd7, %r4, 4;
	add.s64 	%rd8, %rd6, %rd7;
	ld.global.u32 	%r5, [%rd8];
	add.s64 	%rd9, %rd5, %rd7;
	ld.global.u32 	%r6, [%rd9];
	add.s32 	%r7, %r6, %r5;
	add.s64 	%rd10, %rd4, %rd7;
	st.global.u32 	[%rd10], %r7;
	ret;

}
	// .globl	_Z18para_find_loc_finePfiPiS_
.visible .entry _Z18para_find_loc_finePfiPiS_(
	.param .u64 .ptr .align 1 _Z18para_find_loc_finePfiPiS__param_0,
	.param .u32 _Z18para_find_loc_finePfiPiS__param_1,
	.param .u64 .ptr .align 1 _Z18para_find_loc_finePfiPiS__param_2,
	.param .u64 .ptr .align 1 _Z18para_find_loc_finePfiPiS__param_3
)
{
	.reg .pred 	%p<41>;
	.reg .b32 	%r<79>;
	.reg .b32 	%f<87>;
	.reg .b64 	%rd<19>;

	ld.param.u64 	%rd8, [_Z18para_find_loc_finePfiPiS__param_0];
	ld.param.u32 	%r31, [_Z18para_find_loc_finePfiPiS__param_1];
	ld.param.u64 	%rd9, [_Z18para_find_loc_finePfiPiS__param_2];
	ld.param.u64 	%rd10, [_Z18para_find_loc_finePfiPiS__param_3];
	cvta.to.global.u64 	%rd1, %rd8;
	cvta.to.global.u64 	%rd2, %rd9;
	cvta.to.global.u64 	%rd11, %rd10;
	mov.u32 	%r32, %ctaid.x;
	mov.u32 	%r33, %ntid.x;
	mov.u32 	%r34, %tid.x;
	mad.lo.s32 	%r1, %r32, %r33, %r34;
	mov.u32 	%r35, %ctaid.y;
	mov.u32 	%r36, %ntid.y;
	mov.u32 	%r37, %tid.y;
	mad.lo.s32 	%r2, %r35, %r36, %r37;
	mov.u32 	%r38, %ctaid.z;
	mov.u32 	%r39, %ntid.z;
	mov.u32 	%r40, %tid.z;
	mad.lo.s32 	%r3, %r38, %r39, %r40;
	ld.global.f32 	%f11, [%rd11];
	ld.global.f32 	%f12, [%rd11+8];
	ld.global.f32 	%f13, [%rd11+16];
	ld.global.f32 	%f14, [%rd11+4];
	ld.global.f32 	%f15, [%rd11+12];
	ld.global.f32 	%f17, [%rd11+20];
	mul.lo.s32 	%r41, %r1, 10;
	cvt.rn.f32.s32 	%f19, %r41;
	add.f32 	%f1, %f11, %f19;
	mul.lo.s32 	%r42, %r2, 10;
	cvt.rn.f32.u32 	%f20, %r42;
	add.f32 	%f21, %f12, %f20;
	mul.lo.s32 	%r43, %r3, 10;
	cvt.rn.f32.u32 	%f22, %r43;
	add.f32 	%f23, %f13, %f22;
	setp.gt.f32 	%p1, %f1, %f14;
	setp.gt.f32 	%p2, %f21, %f15;
	or.pred  	%p3, %p1, %p2;
	setp.gt.f32 	%p4, %f23, %f17;
	or.pred  	%p5, %p3, %p4;
	@%p5 bra 	$L__BB1_25;
	setp.lt.s32 	%p6, %r31, 1;
	mov.b32 	%r66, 0;
	@%p6 bra 	$L__BB1_23;
	and.b32  	%r4, %r31, 3;
	setp.lt.u32 	%p7, %r31, 4;
	mov.b32 	%r71, 0;
	mov.u32 	%r66, %r71;
	@%p7 bra 	$L__BB1_13;
	and.b32  	%r71, %r31, 2147483644;
	neg.s32 	%r64, %r71;
	add.s64 	%rd18, %rd1, 24;
	mov.b32 	%r66, 0;
$L__BB1_4:
	.pragma "nounroll";
	ld.global.f32 	%f4, [%rd18+-16];
	setp.gt.f32 	%p8, %f4, %f23;
	@%p8 bra 	$L__BB1_6;
	ld.global.f32 	%f24, [%rd18+-20];
	ld.global.f32 	%f25, [%rd18+-24];
	sub.f32 	%f26, %f25, %f1;
	mul.f32 	%f27, %f26, %f26;
	sub.f32 	%f28, %f24, %f21;
	fma.rn.f32 	%f29, %f28, %f28, %f27;
	sub.f32 	%f30, %f4, %f23;
	fma.rn.f32 	%f31, %f30, %f30, %f29;
	sqrt.rn.f32 	%f32, %f31;
	setp.ge.f32 	%p9, %f32, 0f42080000;
	setp.le.f32 	%p10, %f32, 0f42140000;
	and.pred  	%p11, %p9, %p10;
	selp.u32 	%r48, 1, 0, %p11;
	add.s32 	%r66, %r66, %r48;
$L__BB1_6:
	ld.global.f32 	%f5, [%rd18+-4];
	setp.gt.f32 	%p12, %f5, %f23;
	@%p12 bra 	$L__BB1_8;
	ld.global.f32 	%f33, [%rd18+-8];
	ld.global.f32 	%f34, [%rd18+-12];
	sub.f32 	%f35, %f34, %f1;
	mul.f32 	%f36, %f35, %f35;
	sub.f32 	%f37, %f33, %f21;
	fma.rn.f32 	%f38, %f37, %f37, %f36;
	sub.f32 	%f39, %f5, %f23;
	fma.rn.f32 	%f40, %f39, %f39, %f38;
	sqrt.rn.f32 	%f41, %f40;
	setp.ge.f32 	%p13, %f41, 0f42080000;
	setp.le.f32 	%p14, %f41, 0f42140000;
	and.pred  	%p15, %p13, %p14;
	selp.u32 	%r49, 1, 0, %p15;
	add.s32 	%r66, %r66, %r49;
$L__BB1_8:
	ld.global.f32 	%f6, [%rd18+8];
	setp.gt.f32 	%p16, %f6, %f23;
	@%p16 bra 	$L__BB1_10;
	ld.global.f32 	%f42, [%rd18+4];
	ld.global.f32 	%f43, [%rd18];
	sub.f32 	%f44, %f43, %f1;
	mul.f32 	%f45, %f44, %f44;
	sub.f32 	%f46, %f42, %f21;
	fma.rn.f32 	%f47, %f46, %f46, %f45;
	sub.f32 	%f48, %f6, %f23;
	fma.rn.f32 	%f49, %f48, %f48, %f47;
	sqrt.rn.f32 	%f50, %f49;
	setp.ge.f32 	%p17, %f50, 0f42080000;
	setp.le.f32 	%p18, %f50, 0f42140000;
	and.pred  	%p19, %p17, %p18;
	selp.u32 	%r50, 1, 0, %p19;
	add.s32 	%r66, %r66, %r50;
$L__BB1_10:
	ld.global.f32 	%f7, [%rd18+20];
	setp.gt.f32 	%p20, %f7, %f23;
	@%p20 bra 	$L__BB1_12;
	ld.global.f32 	%f51, [%rd18+16];
	ld.global.f32 	%f52, [%rd18+12];
	sub.f32 	%f53, %f52, %f1;
	mul.f32 	%f54, %f53, %f53;
	sub.f32 	%f55, %f51, %f21;
	fma.rn.f32 	%f56, %f55, %f55, %f54;
	sub.f32 	%f57, %f7, %f23;
	fma.rn.f32 	%f58, %f57, %f57, %f56;
	sqrt.rn.f32 	%f59, %f58;
	setp.ge.f32 	%p21, %f59, 0f42080000;
	setp.le.f32 	%p22, %f59, 0f42140000;
	and.pred  	%p23, %p21, %p22;
	selp.u32 	%r51, 1, 0, %p23;
	add.s32 	%r66, %r66, %r51;
$L__BB1_12:
	add.s32 	%r64, %r64, 4;
	add.s64 	%rd18, %rd18, 48;
	setp.ne.s32 	%p24, %r64, 0;
	@%p24 bra 	$L__BB1_4;
$L__BB1_13:
	setp.eq.s32 	%p25, %r4, 0;
	@%p25 bra 	$L__BB1_23;
	setp.eq.s32 	%p26, %r4, 1;
	@%p26 bra 	$L__BB1_20;
	mul.lo.s32 	%r53, %r71, 3;
	mul.wide.u32 	%rd12, %r53, 4;
	add.s64 	%rd6, %rd1, %rd12;
	ld.global.f32 	%f8, [%rd6+8];
	setp.gt.f32 	%p27, %f8, %f23;
	@%p27 bra 	$L__BB1_17;
	ld.global.f32 	%f60, [%rd6+4];
	ld.global.f32 	%f61, [%rd6];
	sub.f32 	%f62, %f61, %f1;
	mul.f32 	%f63, %f62, %f62;
	sub.f32 	%f64, %f60, %f21;
	fma.rn.f32 	%f65, %f64, %f64, %f63;
	sub.f32 	%f66, %f8, %f23;
	fma.rn.f32 	%f67, %f66, %f66, %f65;
	sqrt.rn.f32 	%f68, %f67;
	setp.ge.f32 	%p28, %f68, 0f42080000;
	setp.le.f32 	%p29, %f68, 0f42140000;
	and.pred  	%p30, %p28, %p29;
	selp.u32 	%r54, 1, 0, %p30;
	add.s32 	%r66, %r66, %r54;
$L__BB1_17:
	ld.global.f32 	%f9, [%rd6+20];
	setp.gt.f32 	%p31, %f9, %f23;
	@%p31 bra 	$L__BB1_19;
	ld.global.f32 	%f69, [%rd6+16];
	ld.global.f32 	%f70, [%rd6+12];
	sub.f32 	%f71, %f70, %f1;
	mul.f32 	%f72, %f71, %f71;
	sub.f32 	%f73, %f69, %f21;
	fma.rn.f32 	%f74, %f73, %f73, %f72;
	sub.f32 	%f75, %f9, %f23;
	fma.rn.f32 	%f76, %f75, %f75, %f74;
	sqrt.rn.f32 	%f77, %f76;
	setp.ge.f32 	%p32, %f77, 0f42080000;
	setp.le.f32 	%p33, %f77, 0f42140000;
	and.pred  	%p34, %p32, %p33;
	selp.u32 	%r55, 1, 0, %p34;
	add.s32 	%r66, %r66, %r55;
$L__BB1_19:
	add.s32 	%r71, %r71, 2;
$L__BB1_20:
	and.b32  	%r56, %r31, 1;
	setp.eq.b32 	%p35, %r56, 1;
	not.pred 	%p36, %p35;
	@%p36 bra 	$L__BB1_23;
	mul.lo.s32 	%r57, %r71, 3;
	mul.wide.u32 	%rd13, %r57, 4;
	add.s64 	%rd7, %rd1, %rd13;
	ld.global.f32 	%f10, [%rd7+8];
	setp.gt.f32 	%p37, %f10, %f23;
	@%p37 bra 	$L__BB1_23;
	ld.global.f32 	%f78, [%rd7+4];
	ld.global.f32 	%f79, [%rd7];
	sub.f32 	%f80, %f79, %f1;
	mul.f32 	%f81, %f80, %f80;
	sub.f32 	%f82, %f78, %f21;
	fma.rn.f32 	%f83, %f82, %f82, %f81;
	sub.f32 	%f84, %f10, %f23;
	fma.rn.f32 	%f85, %f84, %f84, %f83;
	sqrt.rn.f32 	%f86, %f85;
	setp.ge.f32 	%p38, %f86, 0f42080000;
	setp.le.f32 	%p39, %f86, 0f42140000;
	and.pred  	%p40, %p38, %p39;
	selp.u32 	%r58, 1, 0, %p40;
	add.s32 	%r66, %r66, %r58;
$L__BB1_23:
	mad.lo.s32 	%r59, %r2, 400, %r3;
	mad.lo.s32 	%r60, %r1, 40000, %r59;
	mul.wide.s32 	%rd14, %r60, 4;
	add.s64 	%rd15, %rd2, %rd14;
	st.global.u32 	[%rd15], %r66;
$L__BB1_24:
	ret;
$L__BB1_25:
	mad.lo.s32 	%r61, %r2, 400, %r3;
	mad.lo.s32 	%r62, %r1, 40000, %r61;
	mul.wide.s32 	%rd16, %r62, 4;
	add.s64 	%rd17, %rd2, %rd16;
	mov.b32 	%r63, 0;
	st.global.u32 	[%rd17], %r63;
	bra.uni 	$L__BB1_24;

}
	// .globl	_Z15find_best_scorePiPfS0_
.visible .entry _Z15find_best_scorePiPfS0_(
	.param .u64 .ptr .align 1 _Z15find_best_scorePiPfS0__param_0,
	.param .u64 .ptr .align 1 _Z15find_best_scorePiPfS0__param_1,
	.param .u64 .ptr .align 1 _Z15find_best_scorePiPfS0__param_2
)
{
	.reg .pred 	%p<18>;
	.reg .b16 	%rs<4>;
	.reg .b32 	%r<78>;
	.reg .b32 	%f<64>;
	.reg .b64 	%rd<17>;

	ld.param.u64 	%rd7, [_Z15find_best_scorePiPfS0__param_0];
	ld.param.u64 	%rd8, [_Z15find_best_scorePiPfS0__param_1];
	ld.param.u64 	%rd9, [_Z15find_best_scorePiPfS0__param_2];
	cvta.to.global.u64 	%rd1, %rd7;
	cvta.to.global.u64 	%rd2, %rd8;
	cvta.to.global.u64 	%rd3, %rd9;
	mov.b32 	%r42, -971227136;
	st.global.u32 	[%rd3], %r42;
	st.global.u32 	[%rd3+4], %r42;
	st.global.u32 	[%rd3+8], %r42;
	ld.global.f32 	%f3, [%rd2+4];
	ld.global.f32 	%f4, [%rd2];
	sub.f32 	%f5, %f3, %f4;
	div.rn.f32 	%f6, %f5, 0f41200000;
	cvt.rzi.s32.f32 	%r1, %f6;
	ld.global.f32 	%f7, [%rd2+12];
	ld.global.f32 	%f8, [%rd2+8];
	sub.f32 	%f9, %f7, %f8;
	div.rn.f32 	%f10, %f9, 0f41200000;
	cvt.rzi.s32.f32 	%r2, %f10;
	setp.lt.s32 	%p1, %r1, 1;
	@%p1 bra 	$L__BB2_27;
	ld.global.f32 	%f11, [%rd2+20];
	ld.global.f32 	%f12, [%rd2+16];
	sub.f32 	%f13, %f11, %f12;
	div.rn.f32 	%f14, %f13, 0f41200000;
	cvt.rzi.s32.f32 	%r3, %f14;
	min.s32 	%r44, %r3, 400;
	and.b32  	%r4, %r44, 3;
	and.b32  	%r5, %r44, 508;
	cvt.u16.u32 	%rs1, %r44;
	shr.u16 	%rs2, %rs1, 2;
	and.b16  	%rs3, %rs2, 127;
	mul.wide.u16 	%r45, %rs3, 4;
	neg.s32 	%r6, %r45;
	add.s64 	%rd4, %rd1, 8;
	min.s32 	%r7, %r2, 100;
	min.s32 	%r8, %r1, 100;
	mov.b32 	%r59, 0;
	mov.u32 	%r67, %r59;
$L__BB2_2:
	setp.lt.s32 	%p2, %r2, 1;
	@%p2 bra 	$L__BB2_26;
	mul.lo.s32 	%r11, %r59, 40000;
	mul.lo.s32 	%r47, %r59, 10;
	cvt.rn.f32.u32 	%f1, %r47;
	mov.b32 	%r61, 0;
$L__BB2_4:
	setp.lt.s32 	%p3, %r3, 1;
	@%p3 bra 	$L__BB2_25;
	setp.lt.s32 	%p4, %r3, 4;
	mad.lo.s32 	%r14, %r61, 400, %r11;
	mul.lo.s32 	%r50, %r61, 10;
	cvt.rn.f32.u32 	%f2, %r50;
	mov.b32 	%r72, 0;
	@%p4 bra 	$L__BB2_16;
	mov.b32 	%r65, 20;
	mov.u32 	%r63, %r14;
	mov.u32 	%r64, %r6;
$L__BB2_7:
	mul.wide.u32 	%rd10, %r63, 4;
	add.s64 	%rd5, %rd4, %rd10;
	ld.global.u32 	%r19, [%rd5+-8];
	setp.ge.s32 	%p5, %r67, %r19;
	@%p5 bra 	$L__BB2_9;
	ld.global.f32 	%f15, [%rd2];
	add.f32 	%f16, %f15, %f1;
	st.global.f32 	[%rd3], %f16;
	ld.global.f32 	%f17, [%rd2+8];
	add.f32 	%f18, %f17, %f2;
	st.global.f32 	[%rd3+4], %f18;
	ld.global.f32 	%f19, [%rd2+16];
	add.s32 	%r52, %r65, -20;
	cvt.rn.f32.u32 	%f20, %r52;
	add.f32 	%f21, %f19, %f20;
	st.global.f32 	[%rd3+8], %f21;
	mov.u32 	%r67, %r19;
$L__BB2_9:
	ld.global.u32 	%r21, [%rd5+-4];
	setp.ge.s32 	%p6, %r67, %r21;
	@%p6 bra 	$L__BB2_11;
	ld.global.f32 	%f22, [%rd2];
	add.f32 	%f23, %f22, %f1;
	st.global.f32 	[%rd3], %f23;
	ld.global.f32 	%f24, [%rd2+8];
	add.f32 	%f25, %f24, %f2;
	st.global.f32 	[%rd3+4], %f25;
	ld.global.f32 	%f26, [%rd2+16];
	add.s32 	%r53, %r65, -10;
	cvt.rn.f32.u32 	%f27, %r53;
	add.f32 	%f28, %f26, %f27;
	st.global.f32 	[%rd3+8], %f28;
	mov.u32 	%r67, %r21;
$L__BB2_11:
	ld.global.u32 	%r23, [%rd5];
	setp.ge.s32 	%p7, %r67, %r23;
	@%p7 bra 	$L__BB2_13;
	ld.global.f32 	%f29, [%rd2];
	add.f32 	%f30, %f29, %f1;
	st.global.f32 	[%rd3], %f30;
	ld.global.f32 	%f31, [%rd2+8];
	add.f32 	%f32, %f31, %f2;
	st.global.f32 	[%rd3+4], %f32;
	ld.global.f32 	%f33, [%rd2+16];
	cvt.rn.f32.u32 	%f34, %r65;
	add.f32 	%f35, %f33, %f34;
	st.global.f32 	[%rd3+8], %f35;
	mov.u32 	%r67, %r23;
$L__BB2_13:
	ld.global.u32 	%r25, [%rd5+4];
	setp.ge.s32 	%p8, %r67, %r25;
	@%p8 bra 	$L__BB2_15;
	ld.global.f32 	%f36, [%rd2];
	add.f32 	%f37, %f36, %f1;
	st.global.f32 	[%rd3], %f37;
	ld.global.f32 	%f38, [%rd2+8];
	add.f32 	%f39, %f38, %f2;
	st.global.f32 	[%rd3+4], %f39;
	ld.global.f32 	%f40, [%rd2+16];
	add.s32 	%r54, %r65, 10;
	cvt.rn.f32.u32 	%f41, %r54;
	add.f32 	%f42, %f40, %f41;
	st.global.f32 	[%rd3+8], %f42;
	mov.u32 	%r67, %r25;
$L__BB2_15:
	add.s32 	%r65, %r65, 40;
	add.s32 	%r64, %r64, 4;
	add.s32 	%r63, %r63, 4;
	setp.ne.s32 	%p9, %r64, 0;
	mov.u32 	%r72, %r5;
	@%p9 bra 	$L__BB2_7;
$L__BB2_16:
	setp.eq.s32 	%p10, %r4, 0;
	@%p10 bra 	$L__BB2_25;
	add.s32 	%r55, %r14, %r72;
	mul.wide.u32 	%rd11, %r55, 4;
	add.s64 	%rd12, %rd1, %rd11;
	ld.global.u32 	%r33, [%rd12];
	setp.ge.s32 	%p11, %r67, %r33;
	@%p11 bra 	$L__BB2_19;
	ld.global.f32 	%f43, [%rd2];
	add.f32 	%f44, %f43, %f1;
	st.global.f32 	[%rd3], %f44;
	ld.global.f32 	%f45, [%rd2+8];
	add.f32 	%f46, %f45, %f2;
	st.global.f32 	[%rd3+4], %f46;
	ld.global.f32 	%f47, [%rd2+16];
	mul.lo.s32 	%r56, %r72, 10;
	cvt.rn.f32.u32 	%f48, %r56;
	add.f32 	%f49, %f47, %f48;
	st.global.f32 	[%rd3+8], %f49;
	mov.u32 	%r67, %r33;
$L__BB2_19:
	setp.eq.s32 	%p12, %r4, 1;
	@%p12 bra 	$L__BB2_25;
	cvt.u64.u32 	%rd13, %r14;
	cvt.u64.u32 	%rd14, %r72;
	add.s64 	%rd15, %rd13, %rd14;
	shl.b64 	%rd16, %rd15, 2;
	add.s64 	%rd6, %rd1, %rd16;
	ld.global.u32 	%r35, [%rd6+4];
	setp.ge.s32 	%p13, %r67, %r35;
	@%p13 bra 	$L__BB2_22;
	ld.global.f32 	%f50, [%rd2];
	add.f32 	%f51, %f50, %f1;
	st.global.f32 	[%rd3], %f51;
	ld.global.f32 	%f52, [%rd2+8];
	add.f32 	%f53, %f52, %f2;
	st.global.f32 	[%rd3+4], %f53;
	ld.global.f32 	%f54, [%rd2+16];
	mad.lo.s32 	%r57, %r72, 10, 10;
	cvt.rn.f32.u32 	%f55, %r57;
	add.f32 	%f56, %f54, %f55;
	st.global.f32 	[%rd3+8], %f56;
	mov.u32 	%r67, %r35;
$L__BB2_22:
	setp.eq.s32 	%p14, %r4, 2;
	@%p14 bra 	$L__BB2_25;
	ld.global.u32 	%r37, [%rd6+8];
	setp.ge.s32 	%p15, %r67, %r37;
	@%p15 bra 	$L__BB2_25;
	ld.global.f32 	%f57, [%rd2];
	add.f32 	%f58, %f57, %f1;
	st.global.f32 	[%rd3], %f58;
	ld.global.f32 	%f59, [%rd2+8];
	add.f32 	%f60, %f59, %f2;
	st.global.f32 	[%rd3+4], %f60;
	ld.global.f32 	%f61, [%rd2+16];
	mad.lo.s32 	%r58, %r72, 10, 20;
	cvt.rn.f32.u32 	%f62, %r58;
	add.f32 	%f63, %f61, %f62;
	st.global.f32 	[%rd3+8], %f63;
	mov.u32 	%r67, %r37;
$L__BB2_25:
	add.s32 	%r61, %r61, 1;
	setp.ne.s32 	%p16, %r61, %r7;
	@%p16 bra 	$L__BB2_4;
$L__BB2_26:
	add.s32 	%r59, %r59, 1;
	setp.ne.s32 	%p17, %r59, %r8;
	@%p17 bra 	$L__BB2_2;
$L__BB2_27:
	ret;

}


// ===== COMPILED SASS (sm_100) =====

	.target	sm_100

	.elftype	@"ET_EXEC"


//--------------------- .note.nv.tkinfo           --------------------------
	.section	.note.nv.tkinfo,"",@"SHT_NOTE"
	.sectionflags	@"SHF_NOTE_NV_TKINFO"
	.tkinfo
        /*0018*/ 	.word	0x00000002
        /*0030*/ 	.string	""
        /*0030*/ 	.string	"ptxas"
        /*0030*/ 	.string	"Cuda compilation tools, release 13.0, V13.0.88"
        /*0030*/ 	.string	"Build cuda_13.0.r13.0/compiler.36424714_0"
        /*0030*/ 	.string	"-arch sm_100 -m 64 "



//--------------------- .note.nv.cuinfo           --------------------------
	.section	.note.nv.cuinfo,"",@"SHT_NOTE"
	.sectionflags	@"SHF_NOTE_NV_CUINFO"
        /*0018*/ 	.short	0x0002
        /*001a*/ 	.short	0x0064
        /*001c*/ 	.short	0x0082
	.zero		2


//--------------------- .nv.info                  --------------------------
	.section	.nv.info,"",@"SHT_CUDA_INFO"
	.align	4


	//----- nvinfo : EIATTR_REGCOUNT
	.align		4
        /*0000*/ 	.byte	0x04, 0x2f
        /*0002*/ 	.short	(.L_1 - .L_0)
	.align		4
.L_0:
        /*0004*/ 	.word	index@(_Z3addPiS_S_)
        /*0008*/ 	.word	0x0000000c


	//----- nvinfo : EIATTR_FRAME_SIZE
	.align		4
.L_1:
        /*000c*/ 	.byte	0x04, 0x11
        /*000e*/ 	.short	(.L_3 - .L_2)
	.align		4
.L_2:
        /*0010*/ 	.word	index@(_Z3addPiS_S_)
        /*0014*/ 	.word	0x00000000


	//----- nvinfo : EIATTR_REGCOUNT
	.align		4
.L_3:
        /*0018*/ 	.byte	0x04, 0x2f
        /*001a*/ 	.short	(.L_5 - .L_4)
	.align		4
.L_4:
        /*001c*/ 	.word	index@(_Z18para_find_loc_finePfiPiS_)
        /*0020*/ 	.word	0x00000017


	//----- nvinfo : EIATTR_FRAME_SIZE
	.align		4
.L_5:
        /*0024*/ 	.byte	0x04, 0x11
        /*0026*/ 	.short	(.L_7 - .L_6)
	.align		4
.L_6:
        /*0028*/ 	.word	index@($__internal_1_$__cuda_sm20_sqrt_rn_f32_slowpath)
        /*002c*/ 	.word	0x00000000


	//----- nvinfo : EIATTR_FRAME_SIZE
	.align		4
.L_7:
        /*0030*/ 	.byte	0x04, 0x11
        /*0032*/ 	.short	(.L_9 - .L_8)
	.align		4
.L_8:
        /*0034*/ 	.word	index@(_Z18para_find_loc_finePfiPiS_)
        /*0038*/ 	.word	0x00000000


	//----- nvinfo : EIATTR_REGCOUNT
	.align		4
.L_9:
        /*003c*/ 	.byte	0x04, 0x2f
        /*003e*/ 	.short	(.L_11 - .L_10)
	.align		4
.L_10:
        /*0040*/ 	.word	index@(_Z15find_best_scorePiPfS0_)
        /*0044*/ 	.word	0x00000020


	//----- nvinfo : EIATTR_FRAME_SIZE
	.align		4
.L_11:
        /*0048*/ 	.byte	0x04, 0x11
        /*004a*/ 	.short	(.L_13 - .L_12)
	.align		4
.L_12:
        /*004c*/ 	.word	index@($__internal_0_$__cuda_sm3x_div_rn_noftz_f32_slowpath)
        /*0050*/ 	.word	0x00000000


	//----- nvinfo : EIATTR_FRAME_SIZE
	.align		4
.L_13:
        /*0054*/ 	.byte	0x04, 0x11
        /*0056*/ 	.short	(.L_15 - .L_14)
	.align		4
.L_14:
        /*0058*/ 	.word	index@(_Z15find_best_scorePiPfS0_)
        /*005c*/ 	.word	0x00000000


	//----- nvinfo : EIATTR_MIN_STACK_SIZE
	.align		4
.L_15:
        /*0060*/ 	.byte	0x04, 0x12
        /*0062*/ 	.short	(.L_17 - .L_16)
	.align		4
.L_16:
        /*0064*/ 	.word	index@(_Z15find_best_scorePiPfS0_)
        /*0068*/ 	.word	0x00000000


	//----- nvinfo : EIATTR_MIN_STACK_SIZE
	.align		4
.L_17:
        /*006c*/ 	.byte	0x04, 0x12
        /*006e*/ 	.short	(.L_19 - .L_18)
	.align		4
.L_18:
        /*0070*/ 	.word	index@(_Z18para_find_loc_finePfiPiS_)
        /*0074*/ 	.word	0x00000000


	//----- nvinfo : EIATTR_MIN_STACK_SIZE
	.align		4
.L_19:
        /*0078*/ 	.byte	0x04, 0x12
        /*007a*/ 	.short	(.L_21 - .L_20)
	.align		4
.L_20:
        /*007c*/ 	.word	index@(_Z3addPiS_S_)
        /*0080*/ 	.word	0x00000000
.L_21:


//--------------------- .nv.compat                --------------------------
	.section	.nv.compat,"",@"SHT_CUDA_COMPAT_INFO"
	.align	4
        /*0000*/ 	.byte	0x02, 0x09, 0x00, 0x00, 0x02, 0x02, 0x01, 0x00, 0x02, 0x05, 0x05, 0x00, 0x03, 0x07, 0x01, 0x01
        /*0010*/ 	.byte	0x02, 0x03, 0x00, 0x00, 0x02, 0x06, 0x01, 0x00, 0x04, 0x0b, 0x08, 0x00, 0x01, 0x00, 0x00, 0x00
        /*0020*/ 	.byte	0x00, 0x00, 0x00, 0x00


//--------------------- .nv.info._Z15find_best_scorePiPfS0_ --------------------------
	.section	.nv.info._Z15find_best_scorePiPfS0_,"",@"SHT_CUDA_INFO"
	.sectionflags	@""
	.align	4


	//----- nvinfo : EIATTR_CUDA_API_VERSION
	.align		4
        /*0000*/ 	.byte	0x04, 0x37
        /*0002*/ 	.short	(.L_23 - .L_22)
.L_22:
        /*0004*/ 	.word	0x00000082


	//----- nvinfo : EIATTR_KPARAM_INFO
	.align		4
.L_23:
        /*0008*/ 	.byte	0x04, 0x17
        /*000a*/ 	.short	(.L_25 - .L_24)
.L_24:
        /*000c*/ 	.word	0x00000000
        /*0010*/ 	.short	0x0002
        /*0012*/ 	.short	0x0010
        /*0014*/ 	.byte	0x00, 0xf5, 0x21, 0x00


	//----- nvinfo : EIATTR_KPARAM_INFO
	.align		4
.L_25:
        /*0018*/ 	.byte	0x04, 0x17
        /*001a*/ 	.short	(.L_27 - .L_26)
.L_26:
        /*001c*/ 	.word	0x00000000
        /*0020*/ 	.short	0x0001
        /*0022*/ 	.short	0x0008
        /*0024*/ 	.byte	0x00, 0xf5, 0x21, 0x00


	//----- nvinfo : EIATTR_KPARAM_INFO
	.align		4
.L_27:
        /*0028*/ 	.byte	0x04, 0x17
        /*002a*/ 	.short	(.L_29 - .L_28)
.L_28:
        /*002c*/ 	.word	0x00000000
        /*0030*/ 	.short	0x0000
        /*0032*/ 	.short	0x0000
        /*0034*/ 	.byte	0x00, 0xf5, 0x21, 0x00


	//----- nvinfo : EIATTR_SPARSE_MMA_MASK
	.align		4
.L_29:
        /*0038*/ 	.byte	0x03, 0x50
        /*003a*/ 	.short	0x0000


	//----- nvinfo : EIATTR_MAXREG_COUNT
	.align		4
        /*003c*/ 	.byte	0x03, 0x1b
        /*003e*/ 	.short	0x00ff


	//----- nvinfo : EIATTR_MERCURY_ISA_VERSION
	.align		4
        /*0040*/ 	.byte	0x03, 0x5f
        /*0042*/ 	.short	0x0101


	//----- nvinfo : EIATTR_VRC_CTA_INIT_COUNT
	.align		4
        /*0044*/ 	.byte	0x02, 0x4a
	.zero		1
	.zero		1


	//----- nvinfo : EIATTR_EXIT_INSTR_OFFSETS
	.align		4
        /*0048*/ 	.byte	0x04, 0x1c
        /*004a*/ 	.short	(.L_31 - .L_30)


	//   ....[0]....
.L_30:
        /*004c*/ 	.word	0x000002a0


	//   ....[1]....
        /*0050*/ 	.word	0x00000ec0


	//----- nvinfo : EIATTR_CRS_STACK_SIZE
	.align		4
.L_31:
        /*0054*/ 	.byte	0x04, 0x1e
        /*0056*/ 	.short	(.L_33 - .L_32)
.L_32:
        /*0058*/ 	.word	0x00000000


	//----- nvinfo : EIATTR_CBANK_PARAM_SIZE
	.align		4
.L_33:
        /*005c*/ 	.byte	0x03, 0x19
        /*005e*/ 	.short	0x0018


	//----- nvinfo : EIATTR_PARAM_CBANK
	.align		4
        /*0060*/ 	.byte	0x04, 0x0a
        /*0062*/ 	.short	(.L_35 - .L_34)
	.align		4
.L_34:
        /*0064*/ 	.word	index@(.nv.constant0._Z15find_best_scorePiPfS0_)
        /*0068*/ 	.short	0x0380
        /*006a*/ 	.short	0x0018


	//----- nvinfo : EIATTR_SW_WAR
	.align		4
.L_35:
        /*006c*/ 	.byte	0x04, 0x36
        /*006e*/ 	.short	(.L_37 - .L_36)
.L_36:
        /*0070*/ 	.word	0x00000008
.L_37:


//--------------------- .nv.info._Z18para_find_loc_finePfiPiS_ --------------------------
	.section	.nv.info._Z18para_find_loc_finePfiPiS_,"",@"SHT_CUDA_INFO"
	.sectionflags	@""
	.align	4


	//----- nvinfo : EIATTR_CUDA_API_VERSION
	.align		4
        /*0000*/ 	.byte	0x04, 0x37
        /*0002*/ 	.short	(.L_39 - .L_38)
.L_38:
        /*0004*/ 	.word	0x00000082


	//----- nvinfo : EIATTR_KPARAM_INFO
	.align		4
.L_39:
        /*0008*/ 	.byte	0x04, 0x17
        /*000a*/ 	.short	(.L_41 - .L_40)
.L_40:
        /*000c*/ 	.word	0x00000000
        /*0010*/ 	.short	0x0003
        /*0012*/ 	.short	0x0018
        /*0014*/ 	.byte	0x00, 0xf5, 0x21, 0x00


	//----- nvinfo : EIATTR_KPARAM_INFO
	.align		4
.L_41:
        /*0018*/ 	.byte	0x04, 0x17
        /*001a*/ 	.short	(.L_43 - .L_42)
.L_42:
        /*001c*/ 	.word	0x00000000
        /*0020*/ 	.short	0x0002
        /*0022*/ 	.short	0x0010
        /*0024*/ 	.byte	0x00, 0xf5, 0x21, 0x00


	//----- nvinfo : EIATTR_KPARAM_INFO
	.align		4
.L_43:
        /*0028*/ 	.byte	0x04, 0x17
        /*002a*/ 	.short	(.L_45 - .L_44)
.L_44:
        /*002c*/ 	.word	0x00000000
        /*0030*/ 	.short	0x0001
        /*0032*/ 	.short	0x0008
        /*0034*/ 	.byte	0x00, 0xf0, 0x11, 0x00


	//----- nvinfo : EIATTR_KPARAM_INFO
	.align		4
.L_45:
        /*0038*/ 	.byte	0x04, 0x17
        /*003a*/ 	.short	(.L_47 - .L_46)
.L_46:
        /*003c*/ 	.word	0x00000000
        /*0040*/ 	.short	0x0000
        /*0042*/ 	.short	0x0000
        /*0044*/ 	.byte	0x00, 0xf5, 0x21, 0x00


	//----- nvinfo : EIATTR_SPARSE_MMA_MASK
	.align		4
.L_47:
        /*0048*/ 	.byte	0x03, 0x50
        /*004a*/ 	.short	0x0000


	//----- nvinfo : EIATTR_MAXREG_COUNT
	.align		4
        /*004c*/ 	.byte	0x03, 0x1b
        /*004e*/ 	.short	0x00ff


	//----- nvinfo : EIATTR_MERCURY_ISA_VERSION
	.align		4
        /*0050*/ 	.byte	0x03, 0x5f
        /*0052*/ 	.short	0x0101


	//----- nvinfo : EIATTR_VRC_CTA_INIT_COUNT
	.align		4
        /*0054*/ 	.byte	0x02, 0x4a
	.zero		1
	.zero		1


	//----- nvinfo : EIATTR_EXIT_INSTR_OFFSETS
	.align		4
        /*0058*/ 	.byte	0x04, 0x1c
        /*005a*/ 	.short	(.L_49 - .L_48)


	//   ....[0]....
.L_48:
        /*005c*/ 	.word	0x000012c0


	//   ....[1]....
        /*0060*/ 	.word	0x00001320


	//----- nvinfo : EIATTR_CRS_STACK_SIZE
	.align		4
.L_49:
        /*0064*/ 	.byte	0x04, 0x1e
        /*0066*/ 	.short	(.L_51 - .L_50)
.L_50:
        /*0068*/ 	.word	0x00000000


	//----- nvinfo : EIATTR_CBANK_PARAM_SIZE
	.align		4
.L_51:
        /*006c*/ 	.byte	0x03, 0x19
        /*006e*/ 	.short	0x0020


	//----- nvinfo : EIATTR_PARAM_CBANK
	.align		4
        /*0070*/ 	.byte	0x04, 0x0a
        /*0072*/ 	.short	(.L_53 - .L_52)
	.align		4
.L_52:
        /*0074*/ 	.word	index@(.nv.constant0._Z18para_find_loc_finePfiPiS_)
        /*0078*/ 	.short	0x0380
        /*007a*/ 	.short	0x0020


	//----- nvinfo : EIATTR_SW_WAR
	.align		4
.L_53:
        /*007c*/ 	.byte	0x04, 0x36
        /*007e*/ 	.short	(.L_55 - .L_54)
.L_54:
        /*0080*/ 	.word	0x00000008
.L_55:


//--------------------- .nv.info._Z3addPiS_S_     --------------------------
	.section	.nv.info._Z3addPiS_S_,"",@"SHT_CUDA_INFO"
	.sectionflags	@""
	.align	4


	//----- nvinfo : EIATTR_CUDA_API_VERSION
	.align		4
        /*0000*/ 	.byte	0x04, 0x37
        /*0002*/ 	.short	(.L_57 - .L_56)
.L_56:
        /*0004*/ 	.word	0x00000082


	//----- nvinfo : EIATTR_KPARAM_INFO
	.align		4
.L_57:
        /*0008*/ 	.byte	0x04, 0x17
        /*000a*/ 	.short	(.L_59 - .L_58)
.L_58:
        /*000c*/ 	.word	0x00000000
        /*0010*/ 	.short	0x0002
        /*0012*/ 	.short	0x0010
        /*0014*/ 	.byte	0x00, 0xf5, 0x21, 0x00


	//----- nvinfo : EIATTR_KPARAM_INFO
	.align		4
.L_59:
        /*0018*/ 	.byte	0x04, 0x17
        /*001a*/ 	.short	(.L_61 - .L_60)
.L_60:
        /*001c*/ 	.word	0x00000000
        /*0020*/ 	.short	0x0001
        /*0022*/ 	.short	0x0008
        /*0024*/ 	.byte	0x00, 0xf5, 0x21, 0x00


	//----- nvinfo : EIATTR_KPARAM_INFO
	.align		4
.L_61:
        /*0028*/ 	.byte	0x04, 0x17
        /*002a*/ 	.short	(.L_63 - .L_62)
.L_62:
        /*002c*/ 	.word	0x00000000
        /*0030*/ 	.short	0x0000
        /*0032*/ 	.short	0x0000
        /*0034*/ 	.byte	0x00, 0xf5, 0x21, 0x00


	//----- nvinfo : EIATTR_SPARSE_MMA_MASK
	.align		4
.L_63:
        /*0038*/ 	.byte	0x03, 0x50
        /*003a*/ 	.short	0x0000


	//----- nvinfo : EIATTR_MAXREG_COUNT
	.align		4
        /*003c*/ 	.byte	0x03, 0x1b
        /*003e*/ 	.short	0x00ff


	//----- nvinfo : EIATTR_MERCURY_ISA_VERSION
	.align		4
        /*0040*/ 	.byte	0x03, 0x5f
        /*0042*/ 	.short	0x0101


	//----- nvinfo : EIATTR_VRC_CTA_INIT_COUNT
	.align		4
        /*0044*/ 	.byte	0x02, 0x4a
	.zero		1
	.zero		1


	//----- nvinfo : EIATTR_EXIT_INSTR_OFFSETS
	.align		4
        /*0048*/ 	.byte	0x04, 0x1c
        /*004a*/ 	.short	(.L_65 - .L_64)


	//   ....[0]....
.L_64:
        /*004c*/ 	.word	0x00000100


	//----- nvinfo : EIATTR_CBANK_PARAM_SIZE
	.align		4
.L_65:
        /*0050*/ 	.byte	0x03, 0x19
        /*0052*/ 	.short	0x0018


	//----- nvinfo : EIATTR_PARAM_CBANK
	.align		4
        /*0054*/ 	.byte	0x04, 0x0a
        /*0056*/ 	.short	(.L_67 - .L_66)
	.align		4
.L_66:
        /*0058*/ 	.word	index@(.nv.constant0._Z3addPiS_S_)
        /*005c*/ 	.short	0x0380
        /*005e*/ 	.short	0x0018


	//----- nvinfo : EIATTR_SW_WAR
	.align		4
.L_67:
        /*0060*/ 	.byte	0x04, 0x36
        /*0062*/ 	.short	(.L_69 - .L_68)
.L_68:
        /*0064*/ 	.word	0x00000008
.L_69:


//--------------------- .nv.callgraph             --------------------------
	.section	.nv.callgraph,"",@"SHT_CUDA_CALLGRAPH"
	.align	4
	.sectionentsize	8
	.align		4
        /*0000*/ 	.word	0x00000000
	.align		4
        /*0004*/ 	.word	0xffffffff
	.align		4
        /*0008*/ 	.word	0x00000000
	.align		4
        /*000c*/ 	.word	0xfffffffe
	.align		4
        /*0010*/ 	.word	0x00000000
	.align		4
        /*0014*/ 	.word	0xfffffffd
	.align		4
        /*0018*/ 	.word	0x00000000
	.align		4
        /*001c*/ 	.word	0xfffffffc


//--------------------- .text._Z15find_best_scorePiPfS0_ --------------------------
	.section	.text._Z15find_best_scorePiPfS0_,"ax",@progbits
	.align	128
        .global         _Z15find_best_scorePiPfS0_
        .type           _Z15find_best_scorePiPfS0_,@function
        .size           _Z15find_best_scorePiPfS0_,(.L_x_62 - _Z15find_best_scorePiPfS0_)
        .other          _Z15find_best_scorePiPfS0_,@"STO_CUDA_ENTRY STV_DEFAULT"
_Z15find_best_scorePiPfS0_:
.text._Z15find_best_scorePiPfS0_:
[----:B------:R-:W-:Y:S08]  /*0000*/  LDC R1, c[0x0][0x37c] ;  /* 0x0000df00ff017b82 */ /* 0x000ff00000000800 */
[----:B------:R-:W0:Y:S01]  /*0010*/  LDC.64 R2, c[0x0][0x390] ;  /* 0x0000e400ff027b82 */ /* 0x000e220000000a00 */
[----:B------:R-:W0:Y:S01]  /*0020*/  LDCU.64 UR10, c[0x0][0x358] ;  /* 0x00006b00ff0a77ac */ /* 0x000e220008000a00 */
[----:B------:R-:W-:-:S06]  /*0030*/  IMAD.MOV.U32 R11, RZ, RZ, -0x39e3c000 ;  /* 0xc61c4000ff0b7424 */ /* 0x000fcc00078e00ff */
[----:B------:R-:W1:Y:S01]  /*0040*/  LDC.64 R6, c[0x0][0x388] ;  /* 0x0000e200ff067b82 */ /* 0x000e620000000a00 */
[----:B0-----:R0:W-:Y:S04]  /*0050*/  STG.E desc[UR10][R2.64], R11 ;  /* 0x0000000b02007986 */ /* 0x0011e8000c10190a */
[----:B------:R0:W-:Y:S04]  /*0060*/  STG.E desc[UR10][R2.64+0x4], R11 ;  /* 0x0000040b02007986 */ /* 0x0001e8000c10190a */
[----:B------:R0:W-:Y:S04]  /*0070*/  STG.E desc[UR10][R2.64+0x8], R11 ;  /* 0x0000080b02007986 */ /* 0x0001e8000c10190a */
[----:B-1----:R-:W2:Y:S04]  /*0080*/  LDG.E R0, desc[UR10][R6.64+0x4] ;  /* 0x0000040a06007981 */ /* 0x002ea8000c1e1900 */
[----:B------:R-:W2:Y:S01]  /*0090*/  LDG.E R5, desc[UR10][R6.64] ;  /* 0x0000000a06057981 */ /* 0x000ea2000c1e1900 */
[----:B------:R-:W-:-:S02]  /*00a0*/  IMAD.MOV.U32 R9, RZ, RZ, 0x3dcccccd ;  /* 0x3dcccccdff097424 */ /* 0x000fc400078e00ff */
[----:B------:R-:W-:-:S04]  /*00b0*/  IMAD.MOV.U32 R4, RZ, RZ, 0x41200000 ;  /* 0x41200000ff047424 */ /* 0x000fc800078e00ff */
[----:B------:R-:W-:Y:S01]  /*00c0*/  FFMA R8, R9, -R4, 1 ;  /* 0x3f80000009087423 */ /* 0x000fe20000000804 */
[----:B--2---:R-:W-:-:S03]  /*00d0*/  FADD R0, R0, -R5 ;  /* 0x8000000500007221 */ /* 0x004fc60000000000 */
[----:B------:R-:W-:Y:S01]  /*00e0*/  FFMA R5, R8, R9, 0.10000000149011611938 ;  /* 0x3dcccccd08057423 */ /* 0x000fe20000000009 */
[----:B------:R-:W1:Y:S03]  /*00f0*/  FCHK P0, R0, 10 ;  /* 0x4120000000007902 */ /* 0x000e660000000000 */
[----:B------:R-:W-:-:S04]  /*0100*/  FFMA R8, R0, R5, RZ ;  /* 0x0000000500087223 */ /* 0x000fc800000000ff */
[----:B------:R-:W-:-:S04]  /*0110*/  FFMA R9, R8, -10, R0 ;  /* 0xc120000008097823 */ /* 0x000fc80000000000 */
[----:B------:R-:W-:Y:S01]  /*0120*/  FFMA R5, R5, R9, R8 ;  /* 0x0000000905057223 */ /* 0x000fe20000000008 */
[----:B01----:R-:W-:Y:S06]  /*0130*/  @!P0 BRA `(.L_x_0) ;  /* 0x0000000000108947 */ /* 0x003fec0003800000 */
[----:B------:R-:W-:Y:S02]  /*0140*/  MOV R3, R0 ;  /* 0x0000000000037202 */ /* 0x000fe40000000f00 */
[----:B------:R-:W-:-:S07]  /*0150*/  MOV R6, 0x170 ;  /* 0x0000017000067802 */ /* 0x000fce0000000f00 */
[----:B------:R-:W-:Y:S05]  /*0160*/  CALL.REL.NOINC `($__internal_0_$__cuda_sm3x_div_rn_noftz_f32_slowpath) ;  /* 0x0000000c00587944 */ /* 0x000fea0003c00000 */
[----:B------:R-:W-:-:S07]  /*0170*/  IMAD.MOV.U32 R5, RZ, RZ, R2 ;  /* 0x000000ffff057224 */ /* 0x000fce00078e0002 */
.L_x_0:
[----:B------:R-:W0:Y:S02]  /*0180*/  LDC.64 R2, c[0x0][0x388] ;  /* 0x0000e200ff027b82 */ /* 0x000e240000000a00 */
[----:B0-----:R-:W2:Y:S04]  /*0190*/  LDG.E R0, desc[UR10][R2.64+0xc] ;  /* 0x00000c0a02007981 */ /* 0x001ea8000c1e1900 */
[----:B------:R-:W2:Y:S01]  /*01a0*/  LDG.E R7, desc[UR10][R2.64+0x8] ;  /* 0x0000080a02077981 */ /* 0x000ea2000c1e1900 */
[----:B------:R-:W-:Y:S01]  /*01b0*/  IMAD.MOV.U32 R9, RZ, RZ, 0x3dcccccd ;  /* 0x3dcccccdff097424 */ /* 0x000fe200078e00ff */
[----:B------:R-:W-:Y:S03]  /*01c0*/  F2I.TRUNC.NTZ R5, R5 ;  /* 0x0000000500057305 */ /* 0x000fe6000020f100 */
[----:B------:R-:W-:Y:S01]  /*01d0*/  FFMA R6, R9, -R4, 1 ;  /* 0x3f80000009067423 */ /* 0x000fe20000000804 */
[----:B--2---:R-:W-:-:S03]  /*01e0*/  FADD R7, R0, -R7 ;  /* 0x8000000700077221 */ /* 0x004fc60000000000 */
[----:B------:R-:W-:Y:S01]  /*01f0*/  FFMA R0, R6, R9, 0.10000000149011611938 ;  /* 0x3dcccccd06007423 */ /* 0x000fe20000000009 */
[----:B------:R-:W0:Y:S03]  /*0200*/  FCHK P0, R7, 10 ;  /* 0x4120000007007902 */ /* 0x000e260000000000 */
[----:B------:R-:W-:-:S04]  /*0210*/  FFMA R6, R0, R7, RZ ;  /* 0x0000000700067223 */ /* 0x000fc800000000ff */
[----:B------:R-:W-:-:S04]  /*0220*/  FFMA R9, R6, -10, R7 ;  /* 0xc120000006097823 */ /* 0x000fc80000000007 */
[----:B------:R-:W-:Y:S01]  /*0230*/  FFMA R0, R0, R9, R6 ;  /* 0x0000000900007223 */ /* 0x000fe20000000006 */
[----:B0-----:R-:W-:Y:S06]  /*0240*/  @!P0 BRA `(.L_x_1) ;  /* 0x0000000000108947 */ /* 0x001fec0003800000 */
[----:B------:R-:W-:Y:S01]  /*0250*/  IMAD.MOV.U32 R3, RZ, RZ, R7 ;  /* 0x000000ffff037224 */ /* 0x000fe200078e0007 */
[----:B------:R-:W-:-:S07]  /*0260*/  MOV R6, 0x280 ;  /* 0x0000028000067802 */ /* 0x000fce0000000f00 */
[----:B------:R-:W-:Y:S05]  /*0270*/  CALL.REL.NOINC `($__internal_0_$__cuda_sm3x_div_rn_noftz_f32_slowpath) ;  /* 0x0000000c00147944 */ /* 0x000fea0003c00000 */
[----:B------:R-:W-:-:S07]  /*0280*/  MOV R0, R2 ;  /* 0x0000000200007202 */ /* 0x000fce0000000f00 */
.L_x_1:
[----:B------:R-:W-:-:S13]  /*0290*/  ISETP.GE.AND P0, PT, R5, 0x1, PT ;  /* 0x000000010500780c */ /* 0x000fda0003f06270 */
[----:B------:R-:W-:Y:S05]  /*02a0*/  @!P0 EXIT ;  /* 0x000000000000894d */ /* 0x000fea0003800000 */
        /* <DEDUP_REMOVED lines=13> */
[----:B------:R-:W-:-:S07]  /*0380*/  MOV R6, 0x3a0 ;  /* 0x000003a000067802 */ /* 0x000fce0000000f00 */
[----:B------:R-:W-:Y:S05]  /*0390*/  CALL.REL.NOINC `($__internal_0_$__cuda_sm3x_div_rn_noftz_f32_slowpath) ;  /* 0x0000000800cc7944 */ /* 0x000fea0003c00000 */
.L_x_2:
[----:B------:R-:W0:Y:S01]  /*03a0*/  F2I.TRUNC.NTZ R2, R2 ;  /* 0x0000000200027305 */ /* 0x000e22000020f100 */
[----:B------:R-:W1:Y:S01]  /*03b0*/  LDCU.64 UR4, c[0x0][0x380] ;  /* 0x00007000ff0477ac */ /* 0x000e620008000a00 */
[----:B------:R-:W-:Y:S02]  /*03c0*/  VIMNMX R4, PT, PT, R0, 0x64, PT ;  /* 0x0000006400047848 */ /* 0x000fe40003fe0100 */
[----:B0-----:R-:W-:-:S04]  /*03d0*/  VIMNMX R6, PT, PT, R2, 0x190, PT ;  /* 0x0000019002067848 */ /* 0x001fc80003fe0100 */
[C---:B------:R-:W-:Y:S01]  /*03e0*/  LOP3.LUT R3, R6.reuse, 0xffff, RZ, 0xc0, !PT ;  /* 0x0000ffff06037812 */ /* 0x040fe200078ec0ff */
[----:B-1----:R-:W-:Y:S01]  /*03f0*/  UIADD3 UR7, UP0, UPT, UR4, 0x8, URZ ;  /* 0x0000000804077890 */ /* 0x002fe2000ff1e0ff */
[C---:B------:R-:W-:Y:S02]  /*0400*/  LOP3.LUT R23, R6.reuse, 0x3, RZ, 0xc0, !PT ;  /* 0x0000000306177812 */ /* 0x040fe400078ec0ff */
[----:B------:R-:W-:Y:S01]  /*0410*/  SHF.R.U32.HI R3, RZ, 0x2, R3 ;  /* 0x00000002ff037819 */ /* 0x000fe20000011603 */
[----:B------:R-:W-:Y:S01]  /*0420*/  UIADD3.X UR8, UPT, UPT, URZ, UR5, URZ, UP0, !UPT ;  /* 0x00000005ff087290 */ /* 0x000fe200087fe4ff */
[----:B------:R-:W-:Y:S01]  /*0430*/  LOP3.LUT R6, R6, 0x1fc, RZ, 0xc0, !PT ;  /* 0x000001fc06067812 */ /* 0x000fe200078ec0ff */
[----:B------:R-:W-:Y:S02]  /*0440*/  UMOV UR4, URZ ;  /* 0x000000ff00047c82 */ /* 0x000fe40008000000 */
[----:B------:R-:W-:Y:S01]  /*0450*/  IMAD.SHL.U32 R7, R3, 0x4, RZ ;  /* 0x0000000403077824 */ /* 0x000fe200078e00ff */
[----:B------:R-:W-:Y:S01]  /*0460*/  VIMNMX R3, PT, PT, R5, 0x64, PT ;  /* 0x0000006405037848 */ /* 0x000fe20003fe0100 */
[----:B------:R-:W-:-:S03]  /*0470*/  IMAD.MOV.U32 R5, RZ, RZ, RZ ;  /* 0x000000ffff057224 */ /* 0x000fc600078e00ff */
[----:B------:R-:W-:-:S04]  /*0480*/  LOP3.LUT R7, R7, 0x1fc, RZ, 0xe2, !PT ;  /* 0x000001fc07077812 */ /* 0x000fc800078ee2ff */
[----:B------:R-:W-:-:S07]  /*0490*/  IADD3 R7, PT, PT, -R7, RZ, RZ ;  /* 0x000000ff07077210 */ /* 0x000fce0007ffe1ff */
.L_x_10:
[----:B------:R-:W-:-:S13]  /*04a0*/  ISETP.GE.AND P0, PT, R0, 0x1, PT ;  /* 0x000000010000780c */ /* 0x000fda0003f06270 */
[----:B012---:R-:W-:Y:S05]  /*04b0*/  @!P0 BRA `(.L_x_3) ;  /* 0x0000000800748947 */ /* 0x007fea0003800000 */
[----:B------:R-:W-:-:S06]  /*04c0*/  UIMAD UR5, UR4, 0xa, URZ ;  /* 0x0000000a040578a4 */ /* 0x000fcc000f8e02ff */
[----:B------:R-:W-:Y:S01]  /*04d0*/  I2FP.F32.U32 R8, UR5 ;  /* 0x0000000500087c45 */ /* 0x000fe20008201000 */
[----:B------:R-:W-:-:S06]  /*04e0*/  UMOV UR5, URZ ;  /* 0x000000ff00057c82 */ /* 0x000fcc0008000000 */
.L_x_9:
[----:B------:R-:W-:-:S13]  /*04f0*/  ISETP.GE.AND P0, PT, R2, 0x1, PT ;  /* 0x000000010200780c */ /* 0x000fda0003f06270 */
[----:B012---:R-:W-:Y:S05]  /*0500*/  @!P0 BRA `(.L_x_4) ;  /* 0x0000000800548947 */ /* 0x007fea0003800000 */
[----:B------:R-:W-:Y:S01]  /*0510*/  ISETP.GE.AND P0, PT, R2, 0x4, PT ;  /* 0x000000040200780c */ /* 0x000fe20003f06270 */
[----:B------:R-:W-:Y:S01]  /*0520*/  UIMAD UR9, UR5, 0xa, URZ ;  /* 0x0000000a050978a4 */ /* 0x000fe2000f8e02ff */
[----:B------:R-:W-:Y:S01]  /*0530*/  IMAD.MOV.U32 R12, RZ, RZ, RZ ;  /* 0x000000ffff0c7224 */ /* 0x000fe200078e00ff */
[----:B------:R-:W-:-:S04]  /*0540*/  UIMAD UR6, UR4, 0x64, UR5 ;  /* 0x00000064040678a4 */ /* 0x000fc8000f8e0205 */
[----:B------:R-:W-:Y:S01]  /*0550*/  UIMAD UR6, UR6, 0x190, URZ ;  /* 0x00000190060678a4 */ /* 0x000fe2000f8e02ff */
[----:B------:R-:W-:-:S05]  /*0560*/  I2FP.F32.U32 R9, UR9 ;  /* 0x0000000900097c45 */ /* 0x000fca0008201000 */
[----:B------:R-:W-:Y:S06]  /*0570*/  @!P0 BRA `(.L_x_5) ;  /* 0x00000004002c8947 */ /* 0x000fec0003800000 */
[----:B------:R-:W-:Y:S01]  /*0580*/  IMAD.MOV.U32 R10, RZ, RZ, 0x14 ;  /* 0x00000014ff0a7424 */ /* 0x000fe200078e00ff */
[----:B------:R-:W-:Y:S01]  /*0590*/  MOV R22, R7 ;  /* 0x0000000700167202 */ /* 0x000fe20000000f00 */
[----:B------:R-:W-:-:S07]  /*05a0*/  IMAD.U32 R11, RZ, RZ, UR6 ;  /* 0x00000006ff0b7e24 */ /* 0x000fce000f8e00ff */
.L_x_6:
[----:B------:R-:W-:Y:S02]  /*05b0*/  IMAD.U32 R12, RZ, RZ, UR7 ;  /* 0x00000007ff0c7e24 */ /* 0x000fe4000f8e00ff */
[----:B-1----:R-:W-:Y:S02]  /*05c0*/  IMAD.U32 R13, RZ, RZ, UR8 ;  /* 0x00000008ff0d7e24 */ /* 0x002fe4000f8e00ff */
[----:B------:R-:W-:-:S05]  /*05d0*/  IMAD.WIDE.U32 R12, R11, 0x4, R12 ;  /* 0x000000040b0c7825 */ /* 0x000fca00078e000c */
[----:B------:R-:W2:Y:S02]  /*05e0*/  LDG.E R26, desc[UR10][R12.64+-0x8] ;  /* 0xfffff80a0c1a7981 */ /* 0x000ea4000c1e1900 */
[----:B--2---:R-:W-:-:S13]  /*05f0*/  ISETP.GE.AND P0, PT, R5, R26, PT ;  /* 0x0000001a0500720c */ /* 0x004fda0003f06270 */
[----:B------:R-:W0:Y:S02]  /*0600*/  @!P0 LDC.64 R14, c[0x0][0x388] ;  /* 0x0000e200ff0e8b82 */ /* 0x000e240000000a00 */
[----:B0-----:R-:W2:Y:S06]  /*0610*/  @!P0 LDG.E R19, desc[UR10][R14.64] ;  /* 0x0000000a0e138981 */ /* 0x001eac000c1e1900 */
[----:B------:R-:W0:Y:S01]  /*0620*/  @!P0 LDC.64 R16, c[0x0][0x390] ;  /* 0x0000e400ff108b82 */ /* 0x000e220000000a00 */
[----:B--2---:R-:W-:-:S05]  /*0630*/  @!P0 FADD R19, R8, R19 ;  /* 0x0000001308138221 */ /* 0x004fca0000000000 */
[----:B0-----:R0:W-:Y:S04]  /*0640*/  @!P0 STG.E desc[UR10][R16.64], R19 ;  /* 0x0000001310008986 */ /* 0x0011e8000c10190a */
[----:B------:R-:W2:Y:S01]  /*0650*/  @!P0 LDG.E R18, desc[UR10][R14.64+0x8] ;  /* 0x0000080a0e128981 */ /* 0x000ea2000c1e1900 */
[----:B------:R-:W-:Y:S02]  /*0660*/  @!P0 VIADD R20, R10, 0xffffffec ;  /* 0xffffffec0a148836 */ /* 0x000fe40000000000 */
[----:B--2---:R-:W-:-:S05]  /*0670*/  @!P0 FADD R21, R9, R18 ;  /* 0x0000001209158221 */ /* 0x004fca0000000000 */
[----:B------:R1:W-:Y:S04]  /*0680*/  @!P0 STG.E desc[UR10][R16.64+0x4], R21 ;  /* 0x0000041510008986 */ /* 0x0003e8000c10190a */
[----:B------:R-:W2:Y:S01]  /*0690*/  @!P0 LDG.E R18, desc[UR10][R14.64+0x10] ;  /* 0x0000100a0e128981 */ /* 0x000ea2000c1e1900 */
[----:B------:R-:W-:-:S05]  /*06a0*/  @!P0 I2FP.F32.U32 R25, R20 ;  /* 0x0000001400198245 */ /* 0x000fca0000201000 */
[----:B--2---:R-:W-:-:S05]  /*06b0*/  @!P0 FADD R25, R18, R25 ;  /* 0x0000001912198221 */ /* 0x004fca0000000000 */
[----:B------:R2:W-:Y:S04]  /*06c0*/  @!P0 STG.E desc[UR10][R16.64+0x8], R25 ;  /* 0x0000081910008986 */ /* 0x0005e8000c10190a */
[----:B------:R-:W3:Y:S01]  /*06d0*/  LDG.E R24, desc[UR10][R12.64+-0x4] ;  /* 0xfffffc0a0c187981 */ /* 0x000ee2000c1e1900 */
[----:B------:R-:W-:-:S04]  /*06e0*/  @!P0 MOV R5, R26 ;  /* 0x0000001a00058202 */ /* 0x000fc80000000f00 */
[----:B---3--:R-:W-:-:S13]  /*06f0*/  ISETP.GE.AND P0, PT, R5, R24, PT ;  /* 0x000000180500720c */ /* 0x008fda0003f06270 */
[----:B0-----:R-:W0:Y:S02]  /*0700*/  @!P0 LDC.64 R18, c[0x0][0x388] ;  /* 0x0000e200ff128b82 */ /* 0x001e240000000a00 */
[----:B0-----:R-:W3:Y:S06]  /*0710*/  @!P0 LDG.E R27, desc[UR10][R18.64] ;  /* 0x0000000a121b8981 */ /* 0x001eec000c1e1900 */
[----:B-1----:R-:W0:Y:S01]  /*0720*/  @!P0 LDC.64 R20, c[0x0][0x390] ;  /* 0x0000e400ff148b82 */ /* 0x002e220000000a00 */
[----:B---3--:R-:W-:-:S05]  /*0730*/  @!P0 FADD R27, R8, R27 ;  /* 0x0000001b081b8221 */ /* 0x008fca0000000000 */
[----:B0-----:R0:W-:Y:S04]  /*0740*/  @!P0 STG.E desc[UR10][R20.64], R27 ;  /* 0x0000001b14008986 */ /* 0x0011e8000c10190a */
[----:B------:R-:W3:Y:S01]  /*0750*/  @!P0 LDG.E R14, desc[UR10][R18.64+0x8] ;  /* 0x0000080a120e8981 */ /* 0x000ee2000c1e1900 */
[----:B------:R-:W-:Y:S02]  /*0760*/  @!P0 VIADD R15, R10, 0xfffffff6 ;  /* 0xfffffff60a0f8836 */ /* 0x000fe40000000000 */
[----:B---3--:R-:W-:-:S05]  /*0770*/  @!P0 FADD R29, R9, R14 ;  /* 0x0000000e091d8221 */ /* 0x008fca0000000000 */
[----:B------:R1:W-:Y:S04]  /*0780*/  @!P0 STG.E desc[UR10][R20.64+0x4], R29 ;  /* 0x0000041d14008986 */ /* 0x0003e8000c10190a */
[----:B------:R-:W2:Y:S01]  /*0790*/  @!P0 LDG.E R14, desc[UR10][R18.64+0x10] ;  /* 0x0000100a120e8981 */ /* 0x000ea2000c1e1900 */
[----:B------:R-:W-:-:S05]  /*07a0*/  @!P0 I2FP.F32.U32 R15, R15 ;  /* 0x0000000f000f8245 */ /* 0x000fca0000201000 */
[----:B--2---:R-:W-:-:S05]  /*07b0*/  @!P0 FADD R25, R14, R15 ;  /* 0x0000000f0e198221 */ /* 0x004fca0000000000 */
[----:B------:R2:W-:Y:S04]  /*07c0*/  @!P0 STG.E desc[UR10][R20.64+0x8], R25 ;  /* 0x0000081914008986 */ /* 0x0005e8000c10190a */
[----:B------:R-:W3:Y:S01]  /*07d0*/  LDG.E R26, desc[UR10][R12.64] ;  /* 0x0000000a0c1a7981 */ /* 0x000ee2000c1e1900 */
[----:B------:R-:W-:-:S05]  /*07e0*/  @!P0 IMAD.MOV.U32 R5, RZ, RZ, R24 ;  /* 0x000000ffff058224 */ /* 0x000fca00078e0018 */
[----:B---3--:R-:W-:-:S13]  /*07f0*/  ISETP.GE.AND P0, PT, R5, R26, PT ;  /* 0x0000001a0500720c */ /* 0x008fda0003f06270 */
[----:B------:R-:W0:Y:S02]  /*0800*/  @!P0 LDC.64 R14, c[0x0][0x388] ;  /* 0x0000e200ff0e8b82 */ /* 0x000e240000000a00 */
[----:B0-----:R-:W3:Y:S06]  /*0810*/  @!P0 LDG.E R27, desc[UR10][R14.64] ;  /* 0x0000000a0e1b8981 */ /* 0x001eec000c1e1900 */
[----:B------:R-:W0:Y:S01]  /*0820*/  @!P0 LDC.64 R16, c[0x0][0x390] ;  /* 0x0000e400ff108b82 */ /* 0x000e220000000a00 */
[----:B---3--:R-:W-:-:S05]  /*0830*/  @!P0 FADD R27, R8, R27 ;  /* 0x0000001b081b8221 */ /* 0x008fca0000000000 */
[----:B0-----:R0:W-:Y:S04]  /*0840*/  @!P0 STG.E desc[UR10][R16.64], R27 ;  /* 0x0000001b10008986 */ /* 0x0011e8000c10190a */
[----:B------:R-:W1:Y:S02]  /*0850*/  @!P0 LDG.E R18, desc[UR10][R14.64+0x8] ;  /* 0x0000080a0e128981 */ /* 0x000e64000c1e1900 */
[----:B-1----:R-:W-:-:S05]  /*0860*/  @!P0 FADD R29, R9, R18 ;  /* 0x00000012091d8221 */ /* 0x002fca0000000000 */
[----:B------:R1:W-:Y:S04]  /*0870*/  @!P0 STG.E desc[UR10][R16.64+0x4], R29 ;  /* 0x0000041d10008986 */ /* 0x0003e8000c10190a */
[----:B------:R-:W2:Y:S01]  /*0880*/  @!P0 LDG.E R18, desc[UR10][R14.64+0x10] ;  /* 0x0000100a0e128981 */ /* 0x000ea2000c1e1900 */
[----:B------:R-:W-:-:S05]  /*0890*/  @!P0 I2FP.F32.U32 R19, R10 ;  /* 0x0000000a00138245 */ /* 0x000fca0000201000 */
[----:B--2---:R-:W-:-:S05]  /*08a0*/  @!P0 FADD R25, R18, R19 ;  /* 0x0000001312198221 */ /* 0x004fca0000000000 */
[----:B------:R1:W-:Y:S04]  /*08b0*/  @!P0 STG.E desc[UR10][R16.64+0x8], R25 ;  /* 0x0000081910008986 */ /* 0x0003e8000c10190a */
[----:B------:R-:W2:Y:S01]  /*08c0*/  LDG.E R24, desc[UR10][R12.64+0x4] ;  /* 0x0000040a0c187981 */ /* 0x000ea2000c1e1900 */
[----:B------:R-:W-:-:S05]  /*08d0*/  @!P0 IMAD.MOV.U32 R5, RZ, RZ, R26 ;  /* 0x000000ffff058224 */ /* 0x000fca00078e001a */
[----:B--2---:R-:W-:-:S13]  /*08e0*/  ISETP.GE.AND P0, PT, R5, R24, PT ;  /* 0x000000180500720c */ /* 0x004fda0003f06270 */
[----:B------:R-:W0:Y:S02]  /*08f0*/  @!P0 LDC.64 R20, c[0x0][0x388] ;  /* 0x0000e200ff148b82 */ /* 0x000e240000000a00 */
[----:B0-----:R-:W2:Y:S06]  /*0900*/  @!P0 LDG.E R27, desc[UR10][R20.64] ;  /* 0x0000000a141b8981 */ /* 0x001eac000c1e1900 */
[----:B------:R-:W0:Y:S01]  /*0910*/  @!P0 LDC.64 R18, c[0x0][0x390] ;  /* 0x0000e400ff128b82 */ /* 0x000e220000000a00 */
[----:B--2---:R-:W-:-:S05]  /*0920*/  @!P0 FADD R27, R8, R27 ;  /* 0x0000001b081b8221 */ /* 0x004fca0000000000 */
[----:B0-----:R1:W-:Y:S04]  /*0930*/  @!P0 STG.E desc[UR10][R18.64], R27 ;  /* 0x0000001b12008986 */ /* 0x0013e8000c10190a */
[----:B------:R-:W2:Y:S01]  /*0940*/  @!P0 LDG.E R14, desc[UR10][R20.64+0x8] ;  /* 0x0000080a140e8981 */ /* 0x000ea2000c1e1900 */
[----:B------:R-:W-:Y:S01]  /*0950*/  @!P0 IADD3 R13, PT, PT, R10, 0xa, RZ ;  /* 0x0000000a0a0d8810 */ /* 0x000fe20007ffe0ff */
[----:B--2---:R-:W-:-:S05]  /*0960*/  @!P0 FADD R15, R9, R14 ;  /* 0x0000000e090f8221 */ /* 0x004fca0000000000 */
[----:B------:R1:W-:Y:S04]  /*0970*/  @!P0 STG.E desc[UR10][R18.64+0x4], R15 ;  /* 0x0000040f12008986 */ /* 0x0003e8000c10190a */
[----:B------:R-:W2:Y:S01]  /*0980*/  @!P0 LDG.E R12, desc[UR10][R20.64+0x10] ;  /* 0x0000100a140c8981 */ /* 0x000ea2000c1e1900 */
[----:B------:R-:W-:Y:S01]  /*0990*/  @!P0 I2FP.F32.U32 R13, R13 ;  /* 0x0000000d000d8245 */ /* 0x000fe20000201000 */
[----:B------:R-:W-:Y:S01]  /*09a0*/  VIADD R22, R22, 0x4 ;  /* 0x0000000416167836 */ /* 0x000fe20000000000 */
[----:B------:R-:W-:Y:S01]  /*09b0*/  IADD3 R10, PT, PT, R10, 0x28, RZ ;  /* 0x000000280a0a7810 */ /* 0x000fe20007ffe0ff */
[----:B------:R-:W-:Y:S02]  /*09c0*/  @!P0 IMAD.MOV.U32 R5, RZ, RZ, R24 ;  /* 0x000000ffff058224 */ /* 0x000fe400078e0018 */
[----:B------:R-:W-:Y:S01]  /*09d0*/  VIADD R11, R11, 0x4 ;  /* 0x000000040b0b7836 */ /* 0x000fe20000000000 */
[----:B------:R-:W-:Y:S01]  /*09e0*/  ISETP.NE.AND P1, PT, R22, RZ, PT ;  /* 0x000000ff1600720c */ /* 0x000fe20003f25270 */
[----:B--2---:R-:W-:-:S05]  /*09f0*/  @!P0 FADD R13, R12, R13 ;  /* 0x0000000d0c0d8221 */ /* 0x004fca0000000000 */
[----:B------:R1:W-:Y:S07]  /*0a00*/  @!P0 STG.E desc[UR10][R18.64+0x8], R13 ;  /* 0x0000080d12008986 */ /* 0x0003ee000c10190a */
[----:B------:R-:W-:Y:S05]  /*0a10*/  @P1 BRA `(.L_x_6) ;  /* 0xfffffff800e41947 */ /* 0x000fea000383ffff */
[----:B------:R-:W-:-:S07]  /*0a20*/  IMAD.MOV.U32 R12, RZ, RZ, R6 ;  /* 0x000000ffff0c7224 */ /* 0x000fce00078e0006 */
.L_x_5:
[----:B------:R-:W-:-:S13]  /*0a30*/  ISETP.NE.AND P0, PT, R23, RZ, PT ;  /* 0x000000ff1700720c */ /* 0x000fda0003f05270 */
[----:B------:R-:W-:Y:S05]  /*0a40*/  @!P0 BRA `(.L_x_4) ;  /* 0x0000000400048947 */ /* 0x000fea0003800000 */
[----:B------:R-:W0:Y:S01]  /*0a50*/  LDC.64 R10, c[0x0][0x380] ;  /* 0x0000e000ff0a7b82 */ /* 0x000e220000000a00 */
[----:B-1----:R-:W-:-:S04]  /*0a60*/  VIADD R13, R12, UR6 ;  /* 0x000000060c0d7c36 */ /* 0x002fc80008000000 */
[----:B0-----:R-:W-:-:S05]  /*0a70*/  IMAD.WIDE.U32 R10, R13, 0x4, R10 ;  /* 0x000000040d0a7825 */ /* 0x001fca00078e000a */
[----:B------:R-:W2:Y:S01]  /*0a80*/  LDG.E R18, desc[UR10][R10.64] ;  /* 0x0000000a0a127981 */ /* 0x000ea2000c1e1900 */
[----:B------:R-:W-:Y:S02]  /*0a90*/  ISETP.NE.AND P1, PT, R23, 0x1, PT ;  /* 0x000000011700780c */ /* 0x000fe40003f25270 */
[----:B--2---:R-:W-:-:S13]  /*0aa0*/  ISETP.GE.AND P0, PT, R5, R18, PT ;  /* 0x000000120500720c */ /* 0x004fda0003f06270 */
[----:B------:R-:W-:Y:S05]  /*0ab0*/  @P0 BRA `(.L_x_7) ;  /* 0x0000000000380947 */ /* 0x000fea0003800000 */
[----:B------:R-:W0:Y:S02]  /*0ac0*/  LDC.64 R14, c[0x0][0x388] ;  /* 0x0000e200ff0e7b82 */ /* 0x000e240000000a00 */
[----:B0-----:R-:W2:Y:S06]  /*0ad0*/  LDG.E R5, desc[UR10][R14.64] ;  /* 0x0000000a0e057981 */ /* 0x001eac000c1e1900 */
[----:B------:R-:W0:Y:S01]  /*0ae0*/  LDC.64 R10, c[0x0][0x390] ;  /* 0x0000e400ff0a7b82 */ /* 0x000e220000000a00 */
[----:B--2---:R-:W-:-:S05]  /*0af0*/  FADD R13, R8, R5 ;  /* 0x00000005080d7221 */ /* 0x004fca0000000000 */
[----:B0-----:R0:W-:Y:S04]  /*0b00*/  STG.E desc[UR10][R10.64], R13 ;  /* 0x0000000d0a007986 */ /* 0x0011e8000c10190a */
[----:B------:R-:W2:Y:S02]  /*0b10*/  LDG.E R16, desc[UR10][R14.64+0x8] ;  /* 0x0000080a0e107981 */ /* 0x000ea4000c1e1900 */
[----:B--2---:R-:W-:-:S05]  /*0b20*/  FADD R17, R9, R16 ;  /* 0x0000001009117221 */ /* 0x004fca0000000000 */
[----:B------:R0:W-:Y:S04]  /*0b30*/  STG.E desc[UR10][R10.64+0x4], R17 ;  /* 0x000004110a007986 */ /* 0x0001e8000c10190a */
[----:B------:R-:W2:Y:S01]  /*0b40*/  LDG.E R5, desc[UR10][R14.64+0x10] ;  /* 0x0000100a0e057981 */ /* 0x000ea2000c1e1900 */
[----:B------:R-:W-:-:S05]  /*0b50*/  IMAD R16, R12, 0xa, RZ ;  /* 0x0000000a0c107824 */ /* 0x000fca00078e02ff */
[----:B------:R-:W-:-:S05]  /*0b60*/  I2FP.F32.U32 R16, R16 ;  /* 0x0000001000107245 */ /* 0x000fca0000201000 */
[----:B--2---:R-:W-:Y:S01]  /*0b70*/  FADD R19, R5, R16 ;  /* 0x0000001005137221 */ /* 0x004fe20000000000 */
[----:B------:R-:W-:-:S04]  /*0b80*/  IMAD.MOV.U32 R5, RZ, RZ, R18 ;  /* 0x000000ffff057224 */ /* 0x000fc800078e0012 */
[----:B------:R0:W-:Y:S03]  /*0b90*/  STG.E desc[UR10][R10.64+0x8], R19 ;  /* 0x000008130a007986 */ /* 0x0001e6000c10190a */
.L_x_7:
[----:B------:R-:W-:Y:S05]  /*0ba0*/  @!P1 BRA `(.L_x_4) ;  /* 0x0000000000ac9947 */ /* 0x000fea0003800000 */
[----:B0-----:R-:W0:Y:S01]  /*0bb0*/  LDC.64 R10, c[0x0][0x380] ;  /* 0x0000e000ff0a7b82 */ /* 0x001e220000000a00 */
[----:B------:R-:W-:-:S04]  /*0bc0*/  IADD3 R13, P0, PT, R12, UR6, RZ ;  /* 0x000000060c0d7c10 */ /* 0x000fc8000ff1e0ff */
[----:B------:R-:W-:Y:S02]  /*0bd0*/  IADD3.X R14, PT, PT, RZ, RZ, RZ, P0, !PT ;  /* 0x000000ffff0e7210 */ /* 0x000fe400007fe4ff */
[----:B0-----:R-:W-:-:S04]  /*0be0*/  LEA R10, P0, R13, R10, 0x2 ;  /* 0x0000000a0d0a7211 */ /* 0x001fc800078010ff */
[----:B------:R-:W-:-:S05]  /*0bf0*/  LEA.HI.X R11, R13, R11, R14, 0x2, P0 ;  /* 0x0000000b0d0b7211 */ /* 0x000fca00000f140e */
        /* <DEDUP_REMOVED lines=9> */
[----:B------:R-:W2:Y:S01]  /*0c90*/  LDG.E R18, desc[UR10][R16.64+0x8] ;  /* 0x0000080a10127981 */ /* 0x000ea2000c1e1900 */
[----:B------:R-:W-:Y:S02]  /*0ca0*/  IMAD.MOV.U32 R21, RZ, RZ, 0xa ;  /* 0x0000000aff157424 */ /* 0x000fe400078e00ff */
[----:B--2---:R-:W-:-:S05]  /*0cb0*/  FADD R19, R9, R18 ;  /* 0x0000001209137221 */ /* 0x004fca0000000000 */
[----:B------:R0:W-:Y:S04]  /*0cc0*/  STG.E desc[UR10][R14.64+0x4], R19 ;  /* 0x000004130e007986 */ /* 0x0001e8000c10190a */
[----:B------:R-:W2:Y:S01]  /*0cd0*/  LDG.E R5, desc[UR10][R16.64+0x10] ;  /* 0x0000100a10057981 */ /* 0x000ea2000c1e1900 */
[----:B------:R-:W-:-:S05]  /*0ce0*/  IMAD R18, R12, R21, 0xa ;  /* 0x0000000a0c127424 */ /* 0x000fca00078e0215 */
[----:B------:R-:W-:-:S05]  /*0cf0*/  I2FP.F32.U32 R18, R18 ;  /* 0x0000001200127245 */ /* 0x000fca0000201000 */
[----:B--2---:R-:W-:Y:S01]  /*0d00*/  FADD R21, R5, R18 ;  /* 0x0000001205157221 */ /* 0x004fe20000000000 */
[----:B------:R-:W-:-:S04]  /*0d10*/  IMAD.MOV.U32 R5, RZ, RZ, R20 ;  /* 0x000000ffff057224 */ /* 0x000fc800078e0014 */
[----:B------:R0:W-:Y:S03]  /*0d20*/  STG.E desc[UR10][R14.64+0x8], R21 ;  /* 0x000008150e007986 */ /* 0x0001e6000c10190a */
.L_x_8:
[----:B------:R-:W-:Y:S05]  /*0d30*/  @!P1 BRA `(.L_x_4) ;  /* 0x0000000000489947 */ /* 0x000fea0003800000 */
[----:B------:R-:W2:Y:S02]  /*0d40*/  LDG.E R18, desc[UR10][R10.64+0x8] ;  /* 0x0000080a0a127981 */ /* 0x000ea4000c1e1900 */
[----:B--2---:R-:W-:-:S13]  /*0d50*/  ISETP.GE.AND P0, PT, R5, R18, PT ;  /* 0x000000120500720c */ /* 0x004fda0003f06270 */
[----:B------:R-:W-:Y:S05]  /*0d60*/  @P0 BRA `(.L_x_4) ;  /* 0x00000000003c0947 */ /* 0x000fea0003800000 */
[----:B0-----:R-:W0:Y:S02]  /*0d70*/  LDC.64 R14, c[0x0][0x388] ;  /* 0x0000e200ff0e7b82 */ /* 0x001e240000000a00 */
[----:B0-----:R-:W2:Y:S06]  /*0d80*/  LDG.E R5, desc[UR10][R14.64] ;  /* 0x0000000a0e057981 */ /* 0x001eac000c1e1900 */
[----:B------:R-:W0:Y:S01]  /*0d90*/  LDC.64 R10, c[0x0][0x390] ;  /* 0x0000e400ff0a7b82 */ /* 0x000e220000000a00 */
[----:B--2---:R-:W-:-:S05]  /*0da0*/  FADD R13, R8, R5 ;  /* 0x00000005080d7221 */ /* 0x004fca0000000000 */
[----:B0-----:R2:W-:Y:S04]  /*0db0*/  STG.E desc[UR10][R10.64], R13 ;  /* 0x0000000d0a007986 */ /* 0x0015e8000c10190a */
[----:B------:R-:W3:Y:S01]  /*0dc0*/  LDG.E R16, desc[UR10][R14.64+0x8] ;  /* 0x0000080a0e107981 */ /* 0x000ee2000c1e1900 */
[----:B------:R-:W-:Y:S02]  /*0dd0*/  IMAD.MOV.U32 R17, RZ, RZ, 0xa ;  /* 0x0000000aff117424 */ /* 0x000fe400078e00ff */
[----:B---3--:R-:W-:-:S05]  /*0de0*/  FADD R9, R9, R16 ;  /* 0x0000001009097221 */ /* 0x008fca0000000000 */
[----:B------:R2:W-:Y:S04]  /*0df0*/  STG.E desc[UR10][R10.64+0x4], R9 ;  /* 0x000004090a007986 */ /* 0x0005e8000c10190a */
[----:B------:R-:W3:Y:S01]  /*0e00*/  LDG.E R5, desc[UR10][R14.64+0x10] ;  /* 0x0000100a0e057981 */ /* 0x000ee2000c1e1900 */
[----:B------:R-:W-:-:S05]  /*0e10*/  IMAD R12, R12, R17, 0x14 ;  /* 0x000000140c0c7424 */ /* 0x000fca00078e0211 */
[----:B------:R-:W-:-:S05]  /*0e20*/  I2FP.F32.U32 R12, R12 ;  /* 0x0000000c000c7245 */ /* 0x000fca0000201000 */
[----:B---3--:R-:W-:Y:S01]  /*0e30*/  FADD R17, R5, R12 ;  /* 0x0000000c05117221 */ /* 0x008fe20000000000 */
[----:B------:R-:W-:-:S04]  /*0e40*/  MOV R5, R18 ;  /* 0x0000001200057202 */ /* 0x000fc80000000f00 */
[----:B------:R2:W-:Y:S03]  /*0e50*/  STG.E desc[UR10][R10.64+0x8], R17 ;  /* 0x000008110a007986 */ /* 0x0005e6000c10190a */
.L_x_4:
[----:B------:R-:W-:-:S06]  /*0e60*/  UIADD3 UR5, UPT, UPT, UR5, 0x1, URZ ;  /* 0x0000000105057890 */ /* 0x000fcc000fffe0ff */
[----:B------:R-:W-:-:S13]  /*0e70*/  ISETP.NE.AND P0, PT, R4, UR5, PT ;  /* 0x0000000504007c0c */ /* 0x000fda000bf05270 */
[----:B------:R-:W-:Y:S05]  /*0e80*/  @P0 BRA `(.L_x_9) ;  /* 0xfffffff400980947 */ /* 0x000fea000383ffff */
.L_x_3:
[----:B------:R-:W-:-:S06]  /*0e90*/  UIADD3 UR4, UPT, UPT, UR4, 0x1, URZ ;  /* 0x0000000104047890 */ /* 0x000fcc000fffe0ff */
[----:B------:R-:W-:-:S13]  /*0ea0*/  ISETP.NE.AND P0, PT, R3, UR4, PT ;  /* 0x0000000403007c0c */ /* 0x000fda000bf05270 */
[----:B------:R-:W-:Y:S05]  /*0eb0*/  @P0 BRA `(.L_x_10) ;  /* 0xfffffff400780947 */ /* 0x000fea000383ffff */
[----:B------:R-:W-:Y:S05]  /*0ec0*/  EXIT ;  /* 0x000000000000794d */ /* 0x000fea0003800000 */
        .weak           $__internal_0_$__cuda_sm3x_div_rn_noftz_f32_slowpath
        .type           $__internal_0_$__cuda_sm3x_div_rn_noftz_f32_slowpath,@function
        .size           $__internal_0_$__cuda_sm3x_div_rn_noftz_f32_slowpath,(.L_x_62 - $__internal_0_$__cuda_sm3x_div_rn_noftz_f32_slowpath)
$__internal_0_$__cuda_sm3x_div_rn_noftz_f32_slowpath:
[----:B------:R-:W-:Y:S01]  /*0ed0*/  SHF.R.U32.HI R7, RZ, 0x17, R4 ;  /* 0x00000017ff077819 */ /* 0x000fe20000011604 */
[----:B------:R-:W-:Y:S01]  /*0ee0*/  IMAD.MOV.U32 R8, RZ, RZ, 0x41200000 ;  /* 0x41200000ff087424 */ /* 0x000fe200078e00ff */
[----:B------:R-:W-:Y:S02]  /*0ef0*/  SHF.R.U32.HI R2, RZ, 0x17, R3 ;  /* 0x00000017ff027819 */ /* 0x000fe40000011603 */
[----:B------:R-:W-:Y:S02]  /*0f00*/  LOP3.LUT R7, R7, 0xff, RZ, 0xc0, !PT ;  /* 0x000000ff07077812 */ /* 0x000fe400078ec0ff */
[----:B------:R-:W-:-:S03]  /*0f10*/  LOP3.LUT R12, R2, 0xff, RZ, 0xc0, !PT ;  /* 0x000000ff020c7812 */ /* 0x000fc600078ec0ff */
[----:B------:R-:W-:Y:S02]  /*0f20*/  VIADD R10, R7, 0xffffffff ;  /* 0xffffffff070a7836 */ /* 0x000fe40000000000 */
[----:B------:R-:W-:-:S03]  /*0f30*/  VIADD R11, R12, 0xffffffff ;  /* 0xffffffff0c0b7836 */ /* 0x000fc60000000000 */
[----:B------:R-:W-:-:S04]  /*0f40*/  ISETP.GT.U32.AND P0, PT, R10, 0xfd, PT ;  /* 0x000000fd0a00780c */ /* 0x000fc80003f04070 */
[----:B------:R-:W-:-:S13]  /*0f50*/  ISETP.GT.U32.OR P0, PT, R11, 0xfd, P0 ;  /* 0x000000fd0b00780c */ /* 0x000fda0000704470 */
[----:B------:R-:W-:Y:S01]  /*0f60*/  @!P0 MOV R9, RZ ;  /* 0x000000ff00098202 */ /* 0x000fe20000000f00 */
[----:B------:R-:W-:Y:S06]  /*0f70*/  @!P0 BRA `(.L_x_11) ;  /* 0x0000000000608947 */ /* 0x000fec0003800000 */
[----:B------:R-:W-:Y:S01]  /*0f80*/  IMAD.MOV.U32 R2, RZ, RZ, 0x41200000 ;  /* 0x41200000ff027424 */ /* 0x000fe200078e00ff */
[----:B------:R-:W-:-:S04]  /*0f90*/  FSETP.GTU.FTZ.AND P0, PT, |R3|, +INF , PT ;  /* 0x7f8000000300780b */ /* 0x000fc80003f1c200 */
[----:B------:R-:W-:-:S04]  /*0fa0*/  FSETP.GTU.FTZ.AND P1, PT, |R2|, +INF , PT ;  /* 0x7f8000000200780b */ /* 0x000fc80003f3c200 */
[----:B------:R-:W-:-:S13]  /*0fb0*/  PLOP3.LUT P0, PT, P0, P1, PT, 0xf8, 0x8f ;  /* 0x00000000008f781c */ /* 0x000fda0000703f70 */
[----:B------:R-:W-:Y:S05]  /*0fc0*/  @P0 BRA `(.L_x_12) ;  /* 0x0000000400440947 */ /* 0x000fea0003800000 */
[----:B------:R-:W-:-:S13]  /*0fd0*/  LOP3.LUT P0, RZ, R8, 0x7fffffff, R3, 0xc8, !PT ;  /* 0x7fffffff08ff7812 */ /* 0x000fda000780c803 */
[----:B------:R-:W-:Y:S05]  /*0fe0*/  @!P0 BRA `(.L_x_13) ;  /* 0x0000000400348947 */ /* 0x000fea0003800000 */
[C---:B------:R-:W-:Y:S02]  /*0ff0*/  FSETP.NEU.FTZ.AND P2, PT, |R3|.reuse, +INF , PT ;  /* 0x7f8000000300780b */ /* 0x040fe40003f5d200 */
[----:B------:R-:W-:Y:S02]  /*1000*/  FSETP.NEU.FTZ.AND P1, PT, |R2|, +INF , PT ;  /* 0x7f8000000200780b */ /* 0x000fe40003f3d200 */
[----:B------:R-:W-:-:S11]  /*1010*/  FSETP.NEU.FTZ.AND P0, PT, |R3|, +INF , PT ;  /* 0x7f8000000300780b */ /* 0x000fd60003f1d200 */
[----:B------:R-:W-:Y:S05]  /*1020*/  @!P1 BRA !P2, `(.L_x_13) ;  /* 0x0000000400249947 */ /* 0x000fea0005000000 */
[----:B------:R-:W-:-:S04]  /*1030*/  LOP3.LUT P2, RZ, R3, 0x7fffffff, RZ, 0xc0, !PT ;  /* 0x7fffffff03ff7812 */ /* 0x000fc8000784c0ff */
[----:B------:R-:W-:-:S13]  /*1040*/  PLOP3.LUT P1, PT, P1, P2, PT, 0x2f, 0xf2 ;  /* 0x0000000000f2781c */ /* 0x000fda0000f24577 */
[----:B------:R-:W-:Y:S05]  /*1050*/  @P1 BRA `(.L_x_14) ;  /* 0x0000000400101947 */ /* 0x000fea0003800000 */
[----:B------:R-:W-:-:S04]  /*1060*/  LOP3.LUT P1, RZ, R8, 0x7fffffff, RZ, 0xc0, !PT ;  /* 0x7fffffff08ff7812 */ /* 0x000fc8000782c0ff */
[----:B------:R-:W-:-:S13]  /*1070*/  PLOP3.LUT P0, PT, P0, P1, PT, 0x2f, 0xf2 ;  /* 0x0000000000f2781c */ /* 0x000fda0000702577 */
[----:B------:R-:W-:Y:S05]  /*1080*/  @P0 BRA `(.L_x_15) ;  /* 0x0000000000f80947 */ /* 0x000fea0003800000 */
[----:B------:R-:W-:Y:S02]  /*1090*/  ISETP.GE.AND P0, PT, R11, RZ, PT ;  /* 0x000000ff0b00720c */ /* 0x000fe40003f06270 */
[----:B------:R-:W-:-:S11]  /*10a0*/  ISETP.GE.AND P1, PT, R10, RZ, PT ;  /* 0x000000ff0a00720c */ /* 0x000fd60003f26270 */
[----:B------:R-:W-:Y:S02]  /*10b0*/  @P0 IMAD.MOV.U32 R9, RZ, RZ, RZ ;  /* 0x000000ffff090224 */ /* 0x000fe400078e00ff */
[----:B------:R-:W-:Y:S01]  /*10c0*/  @!P0 FFMA R3, R3, 1.84467440737095516160e+19, RZ ;  /* 0x5f80000003038823 */ /* 0x000fe200000000ff */
[----:B------:R-:W-:Y:S02]  /*10d0*/  @!P0 IMAD.MOV.U32 R9, RZ, RZ, -0x40 ;  /* 0xffffffc0ff098424 */ /* 0x000fe400078e00ff */
[----:B------:R-:W-:-:S03]  /*10e0*/  @!P1 FFMA R8, R2, 1.84467440737095516160e+19, RZ ;  /* 0x5f80000002089823 */ /* 0x000fc600000000ff */
[----:B------:R-:W-:-:S07]  /*10f0*/  @!P1 IADD3 R9, PT, PT, R9, 0x40, RZ ;  /* 0x0000004009099810 */ /* 0x000fce0007ffe0ff */
.L_x_11:
[----:B------:R-:W-:-:S05]  /*1100*/  LEA R11, R7, 0xc0800000, 0x17 ;  /* 0xc0800000070b7811 */ /* 0x000fca00078eb8ff */
[----:B------:R-:W-:Y:S02]  /*1110*/  IMAD.IADD R11, R8, 0x1, -R11 ;  /* 0x00000001080b7824 */ /* 0x000fe400078e0a0b */
[----:B------:R-:W-:Y:S02]  /*1120*/  VIADD R8, R12, 0xffffff81 ;  /* 0xffffff810c087836 */ /* 0x000fe40000000000 */
[----:B------:R-:W0:Y:S01]  /*1130*/  MUFU.RCP R10, R11 ;  /* 0x0000000b000a7308 */ /* 0x000e220000001000 */
[----:B------:R-:W-:Y:S01]  /*1140*/  FADD.FTZ R13, -R11, -RZ ;  /* 0x800000ff0b0d7221 */ /* 0x000fe20000010100 */
[C---:B------:R-:W-:Y:S01]  /*1150*/  IMAD R2, R8.reuse, -0x800000, R3 ;  /* 0xff80000008027824 */ /* 0x040fe200078e0203 */
[----:B------:R-:W-:-:S04]  /*1160*/  IADD3 R8, PT, PT, R8, 0x7f, -R7 ;  /* 0x0000007f08087810 */ /* 0x000fc80007ffe807 */
[----:B------:R-:W-:Y:S01]  /*1170*/  IADD3 R8, PT, PT, R8, R9, RZ ;  /* 0x0000000908087210 */ /* 0x000fe20007ffe0ff */
[----:B0-----:R-:W-:-:S04]  /*1180*/  FFMA R15, R10, R13, 1 ;  /* 0x3f8000000a0f7423 */ /* 0x001fc8000000000d */
[----:B------:R-:W-:-:S04]  /*1190*/  FFMA R12, R10, R15, R10 ;  /* 0x0000000f0a0c7223 */ /* 0x000fc8000000000a */
[----:B------:R-:W-:-:S04]  /*11a0*/  FFMA R3, R2, R12, RZ ;  /* 0x0000000c02037223 */ /* 0x000fc800000000ff */
[----:B------:R-:W-:-:S04]  /*11b0*/  FFMA R10, R13, R3, R2 ;  /* 0x000000030d0a7223 */ /* 0x000fc80000000002 */
[----:B------:R-:W-:-:S04]  /*11c0*/  FFMA R15, R12, R10, R3 ;  /* 0x0000000a0c0f7223 */ /* 0x000fc80000000003 */
[----:B------:R-:W-:-:S04]  /*11d0*/  FFMA R10, R13, R15, R2 ;  /* 0x0000000f0d0a7223 */ /* 0x000fc80000000002 */
[----:B------:R-:W-:-:S05]  /*11e0*/  FFMA R2, R12, R10, R15 ;  /* 0x0000000a0c027223 */ /* 0x000fca000000000f */
[----:B------:R-:W-:-:S04]  /*11f0*/  SHF.R.U32.HI R3, RZ, 0x17, R2 ;  /* 0x00000017ff037819 */ /* 0x000fc80000011602 */
[----:B------:R-:W-:-:S05]  /*1200*/  LOP3.LUT R3, R3, 0xff, RZ, 0xc0, !PT ;  /* 0x000000ff03037812 */ /* 0x000fca00078ec0ff */
[----:B------:R-:W-:-:S04]  /*1210*/  IMAD.IADD R9, R3, 0x1, R8 ;  /* 0x0000000103097824 */ /* 0x000fc800078e0208 */
[----:B------:R-:W-:-:S05]  /*1220*/  VIADD R3, R9, 0xffffffff ;  /* 0xffffffff09037836 */ /* 0x000fca0000000000 */
[----:B------:R-:W-:-:S13]  /*1230*/  ISETP.GE.U32.AND P0, PT, R3, 0xfe, PT ;  /* 0x000000fe0300780c */ /* 0x000fda0003f06070 */
[----:B------:R-:W-:Y:S05]  /*1240*/  @!P0 BRA `(.L_x_16) ;  /* 0x0000000000808947 */ /* 0x000fea0003800000 */
[----:B------:R-:W-:-:S13]  /*1250*/  ISETP.GT.AND P0, PT, R9, 0xfe, PT ;  /* 0x000000fe0900780c */ /* 0x000fda0003f04270 */
[----:B------:R-:W-:Y:S05]  /*1260*/  @P0 BRA `(.L_x_17) ;  /* 0x00000000006c0947 */ /* 0x000fea0003800000 */
[----:B------:R-:W-:-:S13]  /*1270*/  ISETP.GE.AND P0, PT, R9, 0x1, PT ;  /* 0x000000010900780c */ /* 0x000fda0003f06270 */
[----:B------:R-:W-:Y:S05]  /*1280*/  @P0 BRA `(.L_x_18) ;  /* 0x0000000000980947 */ /* 0x000fea0003800000 */
[----:B------:R-:W-:Y:S02]  /*1290*/  ISETP.GE.AND P0, PT, R9, -0x18, PT ;  /* 0xffffffe80900780c */ /* 0x000fe40003f06270 */
[----:B------:R-:W-:-:S11]  /*12a0*/  LOP3.LUT R2, R2, 0x80000000, RZ, 0xc0, !PT ;  /* 0x8000000002027812 */ /* 0x000fd600078ec0ff */
[----:B------:R-:W-:Y:S05]  /*12b0*/  @!P0 BRA `(.L_x_18) ;  /* 0x00000000008c8947 */ /* 0x000fea0003800000 */
[CCC-:B------:R-:W-:Y:S01]  /*12c0*/  FFMA.RZ R3, R12.reuse, R10.reuse, R15.reuse ;  /* 0x0000000a0c037223 */ /* 0x1c0fe2000000c00f */
[CCC-:B------:R-:W-:Y:S01]  /*12d0*/  FFMA.RM R8, R12.reuse, R10.reuse, R15.reuse ;  /* 0x0000000a0c087223 */ /* 0x1c0fe2000000400f */
[C---:B------:R-:W-:Y:S02]  /*12e0*/  ISETP.NE.AND P2, PT, R9.reuse, RZ, PT ;  /* 0x000000ff0900720c */ /* 0x040fe40003f45270 */
[----:B------:R-:W-:Y:S02]  /*12f0*/  ISETP.NE.AND P1, PT, R9, RZ, PT ;  /* 0x000000ff0900720c */ /* 0x000fe40003f25270 */
[----:B------:R-:W-:Y:S01]  /*1300*/  LOP3.LUT R7, R3, 0x7fffff, RZ, 0xc0, !PT ;  /* 0x007fffff03077812 */ /* 0x000fe200078ec0ff */
[----:B------:R-:W-:Y:S01]  /*1310*/  FFMA.RP R3, R12, R10, R15 ;  /* 0x0000000a0c037223 */ /* 0x000fe2000000800f */
[----:B------:R-:W-:Y:S01]  /*1320*/  IADD3 R10, PT, PT, R9, 0x20, RZ ;  /* 0x00000020090a7810 */ /* 0x000fe20007ffe0ff */
[----:B------:R-:W-:Y:S01]  /*1330*/  IMAD.MOV R9, RZ, RZ, -R9 ;  /* 0x000000ffff097224 */ /* 0x000fe200078e0a09 */
[----:B------:R-:W-:-:S02]  /*1340*/  LOP3.LUT R7, R7, 0x800000, RZ, 0xfc, !PT ;  /* 0x0080000007077812 */ /* 0x000fc400078efcff */
[----:B------:R-:W-:Y:S02]  /*1350*/  FSETP.NEU.FTZ.AND P0, PT, R3, R8, PT ;  /* 0x000000080300720b */ /* 0x000fe40003f1d000 */
[----:B------:R-:W-:Y:S02]  /*1360*/  SHF.L.U32 R10, R7, R10, RZ ;  /* 0x0000000a070a7219 */ /* 0x000fe400000006ff */
[----:B------:R-:W-:Y:S02]  /*1370*/  SEL R8, R9, RZ, P2 ;  /* 0x000000ff09087207 */ /* 0x000fe40001000000 */
[----:B------:R-:W-:Y:S02]  /*1380*/  ISETP.NE.AND P1, PT, R10, RZ, P1 ;  /* 0x000000ff0a00720c */ /* 0x000fe40000f25270 */
[----:B------:R-:W-:Y:S02]  /*1390*/  SHF.R.U32.HI R8, RZ, R8, R7 ;  /* 0x00000008ff087219 */ /* 0x000fe40000011607 */
[----:B------:R-:W-:-:S02]  /*13a0*/  PLOP3.LUT P0, PT, P0, P1, PT, 0xf8, 0x8f ;  /* 0x00000000008f781c */ /* 0x000fc40000703f70 */
[----:B------:R-:W-:Y:S02]  /*13b0*/  SHF.R.U32.HI R10, RZ, 0x1, R8 ;  /* 0x00000001ff0a7819 */ /* 0x000fe40000011608 */
[----:B------:R-:W-:-:S04]  /*13c0*/  SEL R3, RZ, 0x1, !P0 ;  /* 0x00000001ff037807 */ /* 0x000fc80004000000 */
[----:B------:R-:W-:-:S04]  /*13d0*/  LOP3.LUT R3, R3, 0x1, R10, 0xf8, !PT ;  /* 0x0000000103037812 */ /* 0x000fc800078ef80a */
[----:B------:R-:W-:-:S05]  /*13e0*/  LOP3.LUT R3, R3, R8, RZ, 0xc0, !PT ;  /* 0x0000000803037212 */ /* 0x000fca00078ec0ff */
[----:B------:R-:W-:-:S05]  /*13f0*/  IMAD.IADD R3, R10, 0x1, R3 ;  /* 0x000000010a037824 */ /* 0x000fca00078e0203 */
[----:B------:R-:W-:Y:S01]  /*1400*/  LOP3.LUT R2, R3, R2, RZ, 0xfc, !PT ;  /* 0x0000000203027212 */ /* 0x000fe200078efcff */
[----:B------:R-:W-:Y:S06]  /*1410*/  BRA `(.L_x_18) ;  /* 0x0000000000347947 */ /* 0x000fec0003800000 */
.L_x_17:
[----:B------:R-:W-:-:S04]  /*1420*/  LOP3.LUT R2, R2, 0x80000000, RZ, 0xc0, !PT ;  /* 0x8000000002027812 */ /* 0x000fc800078ec0ff */
[----:B------:R-:W-:Y:S01]  /*1430*/  LOP3.LUT R2, R2, 0x7f800000, RZ, 0xfc, !PT ;  /* 0x7f80000002027812 */ /* 0x000fe200078efcff */
[----:B------:R-:W-:Y:S06]  /*1440*/  BRA `(.L_x_18) ;  /* 0x0000000000287947 */ /* 0x000fec0003800000 */
.L_x_16:
[----:B------:R-:W-:Y:S01]  /*1450*/  LEA R2, R8, R2, 0x17 ;  /* 0x0000000208027211 */ /* 0x000fe200078eb8ff */
[----:B------:R-:W-:Y:S06]  /*1460*/  BRA `(.L_x_18) ;  /* 0x0000000000207947 */ /* 0x000fec0003800000 */
.L_x_15:
[----:B------:R-:W-:-:S04]  /*1470*/  LOP3.LUT R2, R8, 0x80000000, R3, 0x48, !PT ;  /* 0x8000000008027812 */ /* 0x000fc800078e4803 */
[----:B------:R-:W-:Y:S01]  /*1480*/  LOP3.LUT R2, R2, 0x7f800000, RZ, 0xfc, !PT ;  /* 0x7f80000002027812 */ /* 0x000fe200078efcff */
[----:B------:R-:W-:Y:S06]  /*1490*/  BRA `(.L_x_18) ;  /* 0x0000000000147947 */ /* 0x000fec0003800000 */
.L_x_14:
[----:B------:R-:W-:Y:S01]  /*14a0*/  LOP3.LUT R2, R8, 0x80000000, R3, 0x48, !PT ;  /* 0x8000000008027812 */ /* 0x000fe200078e4803 */
[----:B------:R-:W-:Y:S06]  /*14b0*/  BRA `(.L_x_18) ;  /* 0x00000000000c7947 */ /* 0x000fec0003800000 */
.L_x_13:
[----:B------:R-:W0:Y:S01]  /*14c0*/  MUFU.RSQ R2, -QNAN ;  /* 0xffc0000000027908 */ /* 0x000e220000001400 */
[----:B------:R-:W-:Y:S05]  /*14d0*/  BRA `(.L_x_18) ;  /* 0x0000000000047947 */ /* 0x000fea0003800000 */
.L_x_12:
[----:B------:R-:W-:-:S07]  /*14e0*/  FADD.FTZ R2, R3, R2 ;  /* 0x0000000203027221 */ /* 0x000fce0000010000 */
.L_x_18:
[----:B------:R-:W-:-:S04]  /*14f0*/  IMAD.MOV.U32 R7, RZ, RZ, 0x0 ;  /* 0x00000000ff077424 */ /* 0x000fc800078e00ff */
[----:B0-----:R-:W-:Y:S05]  /*1500*/  RET.REL.NODEC R6 `(_Z15find_best_scorePiPfS0_) ;  /* 0xffffffe806bc7950 */ /* 0x001fea0003c3ffff */
.L_x_19:
[----:B------:R-:W-:-:S00]  /*1510*/  BRA `(.L_x_19) ;  /* 0xfffffffc00fc7947 */ /* 0x000fc0000383ffff */
[----:B------:R-:W-:-:S00]  /*1520*/  NOP ;  /* 0x0000000000007918 */ /* 0x000fc00000000000 */
        /* <DEDUP_REMOVED lines=13> */
.L_x_62:


//--------------------- .text._Z18para_find_loc_finePfiPiS_ --------------------------
	.section	.text._Z18para_find_loc_finePfiPiS_,"ax",@progbits
	.align	128
        .global         _Z18para_find_loc_finePfiPiS_
        .type           _Z18para_find_loc_finePfiPiS_,@function
        .size           _Z18para_find_loc_finePfiPiS_,(.L_x_63 - _Z18para_find_loc_finePfiPiS_)
        .other          _Z18para_find_loc_finePfiPiS_,@"STO_CUDA_ENTRY STV_DEFAULT"
_Z18para_find_loc_finePfiPiS_:
.text._Z18para_find_loc_finePfiPiS_:
[----:B------:R-:W-:Y:S08]  /*0000*/  LDC R1, c[0x0][0x37c] ;  /* 0x0000df00ff017b82 */ /* 0x000ff00000000800 */
[----:B------:R-:W0:Y:S01]  /*0010*/  LDC.64 R2, c[0x0][0x398] ;  /* 0x0000e600ff027b82 */ /* 0x000e220000000a00 */
[----:B------:R-:W0:Y:S02]  /*0020*/  LDCU.64 UR6, c[0x0][0x358] ;  /* 0x00006b00ff0677ac */ /* 0x000e240008000a00 */
[----:B0-----:R-:W2:Y:S04]  /*0030*/  LDG.E R4, desc[UR6][R2.64+0x8] ;  /* 0x0000080602047981 */ /* 0x001ea8000c1e1900 */
[----:B------:R-:W3:Y:S04]  /*0040*/  LDG.E R6, desc[UR6][R2.64] ;  /* 0x0000000602067981 */ /* 0x000ee8000c1e1900 */
[----:B------:R-:W4:Y:S04]  /*0050*/  LDG.E R9, desc[UR6][R2.64+0xc] ;  /* 0x00000c0602097981 */ /* 0x000f28000c1e1900 */
[----:B------:R-:W5:Y:S04]  /*0060*/  LDG.E R10, desc[UR6][R2.64+0x10] ;  /* 0x00001006020a7981 */ /* 0x000f68000c1e1900 */
[----:B------:R-:W5:Y:S04]  /*0070*/  LDG.E R7, desc[UR6][R2.64+0x4] ;  /* 0x0000040602077981 */ /* 0x000f68000c1e1900 */
[----:B------:R0:W5:Y:S01]  /*0080*/  LDG.E R11, desc[UR6][R2.64+0x14] ;  /* 0x00001406020b7981 */ /* 0x000162000c1e1900 */
[----:B------:R-:W0:Y:S01]  /*0090*/  LDC R0, c[0x0][0x360] ;  /* 0x0000d800ff007b82 */ /* 0x000e220000000800 */
[----:B------:R-:W1:Y:S01]  /*00a0*/  S2R R8, SR_TID.Y ;  /* 0x0000000000087919 */ /* 0x000e620000002200 */
[----:B------:R-:W0:Y:S06]  /*00b0*/  S2R R13, SR_TID.X ;  /* 0x00000000000d7919 */ /* 0x000e2c0000002100 */
[----:B------:R-:W1:Y:S01]  /*00c0*/  S2UR UR5, SR_CTAID.Y ;  /* 0x00000000000579c3 */ /* 0x000e620000002600 */
[----:B------:R-:W0:Y:S07]  /*00d0*/  S2R R15, SR_TID.Z ;  /* 0x00000000000f7919 */ /* 0x000e2e0000002300 */
[----:B------:R-:W1:Y:S08]  /*00e0*/  LDC R5, c[0x0][0x364] ;  /* 0x0000d900ff057b82 */ /* 0x000e700000000800 */
[----:B------:R-:W0:Y:S08]  /*00f0*/  S2UR UR4, SR_CTAID.X ;  /* 0x00000000000479c3 */ /* 0x000e300000002500 */
[----:B------:R-:W0:Y:S08]  /*0100*/  S2UR UR8, SR_CTAID.Z ;  /* 0x00000000000879c3 */ /* 0x000e300000002700 */
[----:B------:R-:W0:Y:S01]  /*0110*/  LDC R12, c[0x0][0x368] ;  /* 0x0000da00ff0c7b82 */ /* 0x000e220000000800 */
[----:B-1----:R-:W-:-:S04]  /*0120*/  IMAD R5, R5, UR5, R8 ;  /* 0x0000000505057c24 */ /* 0x002fc8000f8e0208 */
[----:B------:R-:W-:Y:S02]  /*0130*/  IMAD R8, R5, 0xa, RZ ;  /* 0x0000000a05087824 */ /* 0x000fe400078e02ff */
[----:B0-----:R-:W-:-:S04]  /*0140*/  IMAD R3, R0, UR4, R13 ;  /* 0x0000000400037c24 */ /* 0x001fc8000f8e020d */
[----:B------:R-:W-:-:S05]  /*0150*/  IMAD R0, R3, 0xa, RZ ;  /* 0x0000000a03007824 */ /* 0x000fca00078e02ff */
[----:B------:R-:W-:Y:S01]  /*0160*/  I2FP.F32.S32 R13, R0 ;  /* 0x00000000000d7245 */ /* 0x000fe20000201400 */
[----:B------:R-:W-:Y:S01]  /*0170*/  IMAD R2, R12, UR8, R15 ;  /* 0x000000080c027c24 */ /* 0x000fe2000f8e020f */
[----:B------:R-:W-:-:S03]  /*0180*/  I2FP.F32.U32 R15, R8 ;  /* 0x00000008000f7245 */ /* 0x000fc60000201000 */
[----:B------:R-:W-:Y:S02]  /*0190*/  IMAD R8, R2, 0xa, RZ ;  /* 0x0000000a02087824 */ /* 0x000fe400078e02ff */
[----:B--2---:R-:W-:-:S03]  /*01a0*/  FADD R4, R4, R15 ;  /* 0x0000000f04047221 */ /* 0x004fc60000000000 */
[----:B------:R-:W-:Y:S01]  /*01b0*/  I2FP.F32.U32 R15, R8 ;  /* 0x00000008000f7245 */ /* 0x000fe20000201000 */
[----:B---3--:R-:W-:Y:S01]  /*01c0*/  FADD R6, R6, R13 ;  /* 0x0000000d06067221 */ /* 0x008fe20000000000 */
[----:B----4-:R-:W-:-:S03]  /*01d0*/  FSETP.GT.AND P0, PT, R4, R9, PT ;  /* 0x000000090400720b */ /* 0x010fc60003f04000 */
[----:B-----5:R-:W-:Y:S01]  /*01e0*/  FADD R10, R10, R15 ;  /* 0x0000000f0a0a7221 */ /* 0x020fe20000000000 */
[----:B------:R-:W-:-:S04]  /*01f0*/  FSETP.GT.OR P0, PT, R6, R7, P0 ;  /* 0x000000070600720b */ /* 0x000fc80000704400 */
[----:B------:R-:W-:-:S13]  /*0200*/  FSETP.GT.OR P0, PT, R10, R11, P0 ;  /* 0x0000000b0a00720b */ /* 0x000fda0000704400 */
[----:B------:R-:W-:Y:S05]  /*0210*/  @P0 BRA `(.L_x_20) ;  /* 0x00000010002c0947 */ /* 0x000fea0003800000 */
[----:B------:R-:W0:Y:S01]  /*0220*/  LDC R0, c[0x0][0x388] ;  /* 0x0000e200ff007b82 */ /* 0x000e220000000800 */
[----:B------:R-:W-:Y:S01]  /*0230*/  HFMA2 R7, -RZ, RZ, 0, 0 ;  /* 0x00000000ff077431 */ /* 0x000fe200000001ff */
[----:B0-----:R-:W-:-:S13]  /*0240*/  ISETP.GE.AND P0, PT, R0, 0x1, PT ;  /* 0x000000010000780c */ /* 0x001fda0003f06270 */
[----:B------:R-:W-:Y:S05]  /*0250*/  @!P0 BRA `(.L_x_21) ;  /* 0x0000001000048947 */ /* 0x000fea0003800000 */
[C---:B------:R-:W-:Y:S02]  /*0260*/  ISETP.GE.U32.AND P0, PT, R0.reuse, 0x4, PT ;  /* 0x000000040000780c */ /* 0x040fe40003f06070 */
[----:B------:R-:W-:Y:S02]  /*0270*/  LOP3.LUT R16, R0, 0x3, RZ, 0xc0, !PT ;  /* 0x0000000300107812 */ /* 0x000fe400078ec0ff */
[----:B------:R-:W-:Y:S02]  /*0280*/  MOV R11, RZ ;  /* 0x000000ff000b7202 */ /* 0x000fe40000000f00 */
[----:B------:R-:W-:-:S07]  /*0290*/  MOV R7, RZ ;  /* 0x000000ff00077202 */ /* 0x000fce0000000f00 */
[----:B------:R-:W-:Y:S05]  /*02a0*/  @!P0 BRA `(.L_x_22) ;  /* 0x0000000800348947 */ /* 0x000fea0003800000 */
[----:B------:R-:W0:Y:S01]  /*02b0*/  LDCU.64 UR4, c[0x0][0x380] ;  /* 0x00007000ff0477ac */ /* 0x000e220008000a00 */
[----:B------:R-:W-:Y:S02]  /*02c0*/  LOP3.LUT R11, R0, 0x7ffffffc, RZ, 0xc0, !PT ;  /* 0x7ffffffc000b7812 */ /* 0x000fe400078ec0ff */
[----:B------:R-:W-:Y:S02]  /*02d0*/  MOV R7, RZ ;  /* 0x000000ff00077202 */ /* 0x000fe40000000f00 */
[----:B------:R-:W-:Y:S01]  /*02e0*/  IADD3 R12, PT, PT, -R11, RZ, RZ ;  /* 0x000000ff0b0c7210 */ /* 0x000fe20007ffe1ff */
[----:B0-----:R-:W-:-:S04]  /*02f0*/  UIADD3 UR4, UP0, UPT, UR4, 0x18, URZ ;  /* 0x0000001804047890 */ /* 0x001fc8000ff1e0ff */
[----:B------:R-:W-:Y:S02]  /*0300*/  UIADD3.X UR5, UPT, UPT, URZ, UR5, URZ, UP0, !UPT ;  /* 0x00000005ff057290 */ /* 0x000fe400087fe4ff */
[----:B------:R-:W-:-:S04]  /*0310*/  MOV R8, UR4 ;  /* 0x0000000400087c02 */ /* 0x000fc80008000f00 */
[----:B------:R-:W-:-:S07]  /*0320*/  MOV R9, UR5 ;  /* 0x0000000500097c02 */ /* 0x000fce0008000f00 */
.L_x_43:
[----:B------:R-:W2:Y:S01]  /*0330*/  LDG.E R17, desc[UR6][R8.64+-0x10] ;  /* 0xfffff00608117981 */ /* 0x000ea2000c1e1900 */
[----:B------:R-:W-:Y:S01]  /*0340*/  IADD3 R12, PT, PT, R12, 0x4, RZ ;  /* 0x000000040c0c7810 */ /* 0x000fe20007ffe0ff */
[----:B------:R-:W-:Y:S03]  /*0350*/  BSSY.RECONVERGENT B0, `(.L_x_23) ;  /* 0x000001f000007945 */ /* 0x000fe60003800200 */
[----:B------:R-:W-:Y:S02]  /*0360*/  ISETP.NE.AND P1, PT, R12, RZ, PT ;  /* 0x000000ff0c00720c */ /* 0x000fe40003f25270 */
[----:B--2---:R-:W-:-:S13]  /*0370*/  FSETP.GT.AND P0, PT, R17, R10, PT ;  /* 0x0000000a1100720b */ /* 0x004fda0003f04000 */
[----:B------:R-:W-:Y:S05]  /*0380*/  @P0 BRA `(.L_x_24) ;  /* 0x00000000006c0947 */ /* 0x000fea0003800000 */
[----:B------:R-:W2:Y:S04]  /*0390*/  LDG.E R15, desc[UR6][R8.64+-0x18] ;  /* 0xffffe806080f7981 */ /* 0x000ea8000c1e1900 */
[----:B------:R-:W3:Y:S01]  /*03a0*/  LDG.E R13, desc[UR6][R8.64+-0x14] ;  /* 0xffffec06080d7981 */ /* 0x000ee2000c1e1900 */
[----:B------:R-:W-:Y:S01]  /*03b0*/  FADD R14, -R10, R17 ;  /* 0x000000110a0e7221 */ /* 0x000fe20000000100 */
[----:B------:R-:W-:Y:S01]  /*03c0*/  BSSY.RECONVERGENT B1, `(.L_x_25) ;  /* 0x0000012000017945 */ /* 0x000fe20003800200 */
[----:B--2---:R-:W-:Y:S01]  /*03d0*/  FADD R15, -R6, R15 ;  /* 0x0000000f060f7221 */ /* 0x004fe20000000100 */
[----:B---3--:R-:W-:-:S03]  /*03e0*/  FADD R0, -R4, R13 ;  /* 0x0000000d04007221 */ /* 0x008fc60000000100 */
[----:B------:R-:W-:-:S04]  /*03f0*/  FMUL R15, R15, R15 ;  /* 0x0000000f0f0f7220 */ /* 0x000fc80000400000 */
[----:B------:R-:W-:-:S04]  /*0400*/  FFMA R15, R0, R0, R15 ;  /* 0x00000000000f7223 */ /* 0x000fc8000000000f */
[----:B------:R-:W-:-:S04]  /*0410*/  FFMA R15, R14, R14, R15 ;  /* 0x0000000e0e0f7223 */ /* 0x000fc8000000000f */
[----:B------:R0:W1:Y:S01]  /*0420*/  MUFU.RSQ R14, R15 ;  /* 0x0000000f000e7308 */ /* 0x0000620000001400 */
[----:B------:R-:W-:-:S04]  /*0430*/  IADD3 R0, PT, PT, R15, -0xd000000, RZ ;  /* 0xf30000000f007810 */ /* 0x000fc80007ffe0ff */
[----:B------:R-:W-:-:S13]  /*0440*/  ISETP.GT.U32.AND P0, PT, R0, 0x727fffff, PT ;  /* 0x727fffff0000780c */ /* 0x000fda0003f04070 */
[----:B01----:R-:W-:Y:S05]  /*0450*/  @!P0 BRA `(.L_x_26) ;  /* 0x0000000000108947 */ /* 0x003fea0003800000 */
[----:B------:R-:W-:Y:S02]  /*0460*/  MOV R0, R15 ;  /* 0x0000000f00007202 */ /* 0x000fe40000000f00 */
[----:B------:R-:W-:-:S07]  /*0470*/  MOV R20, 0x490 ;  /* 0x0000049000147802 */ /* 0x000fce0000000f00 */
[----:B------:R-:W-:Y:S05]  /*0480*/  CALL.REL.NOINC `($__internal_1_$__cuda_sm20_sqrt_rn_f32_slowpath) ;  /* 0x0000000c00a87944 */ /* 0x000fea0003c00000 */
[----:B------:R-:W-:Y:S05]  /*0490*/  BRA `(.L_x_27) ;  /* 0x0000000000107947 */ /* 0x000fea0003800000 */
.L_x_26:
[----:B------:R-:W-:Y:S01]  /*04a0*/  FMUL.FTZ R0, R15, R14 ;  /* 0x0000000e0f007220 */ /* 0x000fe20000410000 */
[----:B------:R-:W-:-:S03]  /*04b0*/  FMUL.FTZ R14, R14, 0.5 ;  /* 0x3f0000000e0e7820 */ /* 0x000fc60000410000 */
[----:B------:R-:W-:-:S04]  /*04c0*/  FFMA R13, -R0, R0, R15 ;  /* 0x00000000000d7223 */ /* 0x000fc8000000010f */
[----:B------:R-:W-:-:S07]  /*04d0*/  FFMA R0, R13, R14, R0 ;  /* 0x0000000e0d007223 */ /* 0x000fce0000000000 */
.L_x_27:
[----:B------:R-:W-:Y:S05]  /*04e0*/  BSYNC.RECONVERGENT B1 ;  /* 0x0000000000017941 */ /* 0x000fea0003800200 */
.L_x_25:
[----:B------:R-:W-:-:S04]  /*04f0*/  FSETP.GTU.AND P0, PT, R0, 37, PT ;  /* 0x421400000000780b */ /* 0x000fc80003f0c000 */
[----:B------:R-:W-:Y:S02]  /*0500*/  FSETP.GE.AND P0, PT, R0, 34, !P0 ;  /* 0x420800000000780b */ /* 0x000fe40004706000 */
[----:B------:R-:W-:-:S11]  /*0510*/  IADD3 R0, PT, PT, R7, 0x1, RZ ;  /* 0x0000000107007810 */ /* 0x000fd60007ffe0ff */
[----:B------:R-:W-:-:S04]  /*0520*/  @!P0 IADD3 R0, PT, PT, R7, RZ, RZ ;  /* 0x000000ff07008210 */ /* 0x000fc80007ffe0ff */
[----:B------:R-:W-:-:S07]  /*0530*/  MOV R7, R0 ;  /* 0x0000000000077202 */ /* 0x000fce0000000f00 */
.L_x_24:
[----:B------:R-:W-:Y:S05]  /*0540*/  BSYNC.RECONVERGENT B0 ;  /* 0x0000000000007941 */ /* 0x000fea0003800200 */
.L_x_23:
[----:B------:R-:W2:Y:S01]  /*0550*/  LDG.E R17, desc[UR6][R8.64+-0x4] ;  /* 0xfffffc0608117981 */ /* 0x000ea2000c1e1900 */
[----:B------:R-:W-:Y:S01]  /*0560*/  BSSY.RECONVERGENT B0, `(.L_x_28) ;  /* 0x000001e000007945 */ /* 0x000fe20003800200 */
        /* <DEDUP_REMOVED lines=19> */
.L_x_31:
[----:B------:R-:W-:Y:S01]  /*06a0*/  FMUL.FTZ R0, R15, R14 ;  /* 0x0000000e0f007220 */ /* 0x000fe20000410000 */
[----:B------:R-:W-:-:S03]  /*06b0*/  FMUL.FTZ R14, R14, 0.5 ;  /* 0x3f0000000e0e7820 */ /* 0x000fc60000410000 */
[----:B------:R-:W-:-:S04]  /*06c0*/  FFMA R13, -R0, R0, R15 ;  /* 0x00000000000d7223 */ /* 0x000fc8000000010f */
[----:B------:R-:W-:-:S07]  /*06d0*/  FFMA R0, R13, R14, R0 ;  /* 0x0000000e0d007223 */ /* 0x000fce0000000000 */
.L_x_32:
[----:B------:R-:W-:Y:S05]  /*06e0*/  BSYNC.RECONVERGENT B1 ;  /* 0x0000000000017941 */ /* 0x000fea0003800200 */
.L_x_30:
[----:B------:R-:W-:-:S04]  /*06f0*/  FSETP.GTU.AND P0, PT, R0, 37, PT ;  /* 0x421400000000780b */ /* 0x000fc80003f0c000 */
[----:B------:R-:W-:Y:S02]  /*0700*/  FSETP.GE.AND P0, PT, R0, 34, !P0 ;  /* 0x420800000000780b */ /* 0x000fe40004706000 */
[----:B------:R-:W-:-:S11]  /*0710*/  IADD3 R0, PT, PT, R7, 0x1, RZ ;  /* 0x0000000107007810 */ /* 0x000fd60007ffe0ff */
[----:B------:R-:W-:-:S05]  /*0720*/  @!P0 IMAD.MOV R0, RZ, RZ, R7 ;  /* 0x000000ffff008224 */ /* 0x000fca00078e0207 */
[----:B------:R-:W-:-:S07]  /*0730*/  MOV R7, R0 ;  /* 0x0000000000077202 */ /* 0x000fce0000000f00 */
.L_x_29:
[----:B------:R-:W-:Y:S05]  /*0740*/  BSYNC.RECONVERGENT B0 ;  /* 0x0000000000007941 */ /* 0x000fea0003800200 */
.L_x_28:
        /* <DEDUP_REMOVED lines=21> */
.L_x_36:
[----:B------:R-:W-:Y:S01]  /*08a0*/  FMUL.FTZ R0, R15, R14 ;  /* 0x0000000e0f007220 */ /* 0x000fe20000410000 */
[----:B------:R-:W-:-:S03]  /*08b0*/  FMUL.FTZ R14, R14, 0.5 ;  /* 0x3f0000000e0e7820 */ /* 0x000fc60000410000 */
[----:B------:R-:W-:-:S04]  /*08c0*/  FFMA R13, -R0, R0, R15 ;  /* 0x00000000000d7223 */ /* 0x000fc8000000010f */
[----:B------:R-:W-:-:S07]  /*08d0*/  FFMA R0, R13, R14, R0 ;  /* 0x0000000e0d007223 */ /* 0x000fce0000000000 */
.L_x_37:
[----:B------:R-:W-:Y:S05]  /*08e0*/  BSYNC.RECONVERGENT B1 ;  /* 0x0000000000017941 */ /* 0x000fea0003800200 */
.L_x_35:
[----:B------:R-:W-:-:S04]  /*08f0*/  FSETP.GTU.AND P0, PT, R0, 37, PT ;  /* 0x421400000000780b */ /* 0x000fc80003f0c000 */
[----:B------:R-:W-:Y:S02]  /*0900*/  FSETP.GE.AND P0, PT, R0, 34, !P0 ;  /* 0x420800000000780b */ /* 0x000fe40004706000 */
[----:B------:R-:W-:-:S11]  /*0910*/  IADD3 R0, PT, PT, R7, 0x1, RZ ;  /* 0x0000000107007810 */ /* 0x000fd60007ffe0ff */
[----:B------:R-:W-:-:S04]  /*0920*/  @!P0 IADD3 R0, PT, PT, R7, RZ, RZ ;  /* 0x000000ff07008210 */ /* 0x000fc80007ffe0ff */
[----:B------:R-:W-:-:S07]  /*0930*/  MOV R7, R0 ;  /* 0x0000000000077202 */ /* 0x000fce0000000f00 */
.L_x_34:
[----:B------:R-:W-:Y:S05]  /*0940*/  BSYNC.RECONVERGENT B0 ;  /* 0x0000000000007941 */ /* 0x000fea0003800200 */
.L_x_33:
        /* <DEDUP_REMOVED lines=21> */
.L_x_41:
[----:B------:R-:W-:Y:S01]  /*0aa0*/  FMUL.FTZ R0, R15, R14 ;  /* 0x0000000e0f007220 */ /* 0x000fe20000410000 */
[----:B------:R-:W-:-:S03]  /*0ab0*/  FMUL.FTZ R14, R14, 0.5 ;  /* 0x3f0000000e0e7820 */ /* 0x000fc60000410000 */
[----:B------:R-:W-:-:S04]  /*0ac0*/  FFMA R13, -R0, R0, R15 ;  /* 0x00000000000d7223 */ /* 0x000fc8000000010f */
[----:B------:R-:W-:-:S07]  /*0ad0*/  FFMA R0, R13, R14, R0 ;  /* 0x0000000e0d007223 */ /* 0x000fce0000000000 */
.L_x_42:
[----:B------:R-:W-:Y:S05]  /*0ae0*/  BSYNC.RECONVERGENT B1 ;  /* 0x0000000000017941 */ /* 0x000fea0003800200 */
.L_x_40:
[----:B------:R-:W-:-:S04]  /*0af0*/  FSETP.GTU.AND P0, PT, R0, 37, PT ;  /* 0x421400000000780b */ /* 0x000fc80003f0c000 */
[----:B------:R-:W-:Y:S02]  /*0b00*/  FSETP.GE.AND P0, PT, R0, 34, !P0 ;  /* 0x420800000000780b */ /* 0x000fe40004706000 */
[----:B------:R-:W-:-:S11]  /*0b10*/  IADD3 R0, PT, PT, R7, 0x1, RZ ;  /* 0x0000000107007810 */ /* 0x000fd60007ffe0ff */
[----:B------:R-:W-:-:S05]  /*0b20*/  @!P0 IADD3 R0, PT, PT, R7, RZ, RZ ;  /* 0x000000ff07008210 */ /* 0x000fca0007ffe0ff */
[----:B------:R-:W-:-:S07]  /*0b30*/  IMAD.MOV.U32 R7, RZ, RZ, R0 ;  /* 0x000000ffff077224 */ /* 0x000fce00078e0000 */
.L_x_39:
[----:B------:R-:W-:Y:S05]  /*0b40*/  BSYNC.RECONVERGENT B0 ;  /* 0x0000000000007941 */ /* 0x000fea0003800200 */
.L_x_38:
[----:B------:R-:W-:-:S04]  /*0b50*/  IADD3 R8, P0, PT, R8, 0x30, RZ ;  /* 0x0000003008087810 */ /* 0x000fc80007f1e0ff */
[----:B------:R-:W-:Y:S01]  /*0b60*/  IADD3.X R9, PT, PT, RZ, R9, RZ, P0, !PT ;  /* 0x00000009ff097210 */ /* 0x000fe200007fe4ff */
[----:B------:R-:W-:Y:S08]  /*0b70*/  @P1 BRA `(.L_x_43) ;  /* 0xfffffff400ec1947 */ /* 0x000ff0000383ffff */
.L_x_22:
[----:B------:R-:W-:Y:S01]  /*0b80*/  ISETP.NE.AND P0, PT, R16, RZ, PT ;  /* 0x000000ff1000720c */ /* 0x000fe20003f05270 */
[----:B------:R-:W-:-:S12]  /*0b90*/  BSSY.RECONVERGENT B0, `(.L_x_21) ;  /* 0x000006d000007945 */ /* 0x000fd80003800200 */
[----:B------:R-:W-:Y:S05]  /*0ba0*/  @!P0 BRA `(.L_x_44) ;  /* 0x0000000400ac8947 */ /* 0x000fea0003800000 */
[----:B------:R-:W-:-:S13]  /*0bb0*/  ISETP.NE.AND P0, PT, R16, 0x1, PT ;  /* 0x000000011000780c */ /* 0x000fda0003f05270 */
[----:B------:R-:W-:Y:S05]  /*0bc0*/  @!P0 BRA `(.L_x_45) ;  /* 0x0000000400108947 */ /* 0x000fea0003800000 */
[----:B------:R-:W0:Y:S01]  /*0bd0*/  LDC.64 R8, c[0x0][0x380] ;  /* 0x0000e000ff087b82 */ /* 0x000e220000000a00 */
[----:B------:R-:W-:-:S04]  /*0be0*/  IMAD R13, R11, 0x3, RZ ;  /* 0x000000030b0d7824 */ /* 0x000fc800078e02ff */
[----:B0-----:R-:W-:-:S05]  /*0bf0*/  IMAD.WIDE.U32 R8, R13, 0x4, R8 ;  /* 0x000000040d087825 */ /* 0x001fca00078e0008 */
        /* <DEDUP_REMOVED lines=21> */
.L_x_49:
[----:B------:R-:W-:Y:S01]  /*0d50*/  FMUL.FTZ R0, R15, R12 ;  /* 0x0000000c0f007220 */ /* 0x000fe20000410000 */
[----:B------:R-:W-:-:S03]  /*0d60*/  FMUL.FTZ R12, R12, 0.5 ;  /* 0x3f0000000c0c7820 */ /* 0x000fc60000410000 */
[----:B------:R-:W-:-:S04]  /*0d70*/  FFMA R13, -R0, R0, R15 ;  /* 0x00000000000d7223 */ /* 0x000fc8000000010f */
[----:B------:R-:W-:-:S07]  /*0d80*/  FFMA R0, R13, R12, R0 ;  /* 0x0000000c0d007223 */ /* 0x000fce0000000000 */
.L_x_50:
[----:B------:R-:W-:Y:S05]  /*0d90*/  BSYNC.RECONVERGENT B2 ;  /* 0x0000000000027941 */ /* 0x000fea0003800200 */
.L_x_48:
[----:B------:R-:W-:-:S04]  /*0da0*/  FSETP.GTU.AND P0, PT, R0, 37, PT ;  /* 0x421400000000780b */ /* 0x000fc80003f0c000 */
[----:B------:R-:W-:Y:S02]  /*0db0*/  FSETP.GE.AND P0, PT, R0, 34, !P0 ;  /* 0x420800000000780b */ /* 0x000fe40004706000 */
[----:B------:R-:W-:-:S11]  /*0dc0*/  IADD3 R0, PT, PT, R7, 0x1, RZ ;  /* 0x0000000107007810 */ /* 0x000fd60007ffe0ff */
[----:B------:R-:W-:-:S04]  /*0dd0*/  @!P0 IADD3 R0, PT, PT, R7, RZ, RZ ;  /* 0x000000ff07008210 */ /* 0x000fc80007ffe0ff */
[----:B------:R-:W-:-:S07]  /*0de0*/  MOV R7, R0 ;  /* 0x0000000000077202 */ /* 0x000fce0000000f00 */
.L_x_47:
[----:B------:R-:W-:Y:S05]  /*0df0*/  BSYNC.RECONVERGENT B1 ;  /* 0x0000000000017941 */ /* 0x000fea0003800200 */
.L_x_46:
        /* <DEDUP_REMOVED lines=21> */
.L_x_54:
[----:B------:R-:W-:Y:S01]  /*0f50*/  FMUL.FTZ R0, R15, R12 ;  /* 0x0000000c0f007220 */ /* 0x000fe20000410000 */
[----:B------:R-:W-:-:S03]  /*0f60*/  FMUL.FTZ R8, R12, 0.5 ;  /* 0x3f0000000c087820 */ /* 0x000fc60000410000 */
[----:B------:R-:W-:-:S04]  /*0f70*/  FFMA R9, -R0, R0, R15 ;  /* 0x0000000000097223 */ /* 0x000fc8000000010f */
[----:B------:R-:W-:-:S07]  /*0f80*/  FFMA R0, R9, R8, R0 ;  /* 0x0000000809007223 */ /* 0x000fce0000000000 */
.L_x_55:
[----:B------:R-:W-:Y:S05]  /*0f90*/  BSYNC.RECONVERGENT B2 ;  /* 0x0000000000027941 */ /* 0x000fea0003800200 */
.L_x_53:
[----:B------:R-:W-:-:S04]  /*0fa0*/  FSETP.GTU.AND P0, PT, R0, 37, PT ;  /* 0x421400000000780b */ /* 0x000fc80003f0c000 */
[----:B------:R-:W-:Y:S02]  /*0fb0*/  FSETP.GE.AND P0, PT, R0, 34, !P0 ;  /* 0x420800000000780b */ /* 0x000fe40004706000 */
[----:B------:R-:W-:-:S11]  /*0fc0*/  IADD3 R0, PT, PT, R7, 0x1, RZ ;  /* 0x0000000107007810 */ /* 0x000fd60007ffe0ff */
[----:B------:R-:W-:-:S04]  /*0fd0*/  @!P0 IADD3 R0, PT, PT, R7, RZ, RZ ;  /* 0x000000ff07008210 */ /* 0x000fc80007ffe0ff */
[----:B------:R-:W-:-:S07]  /*0fe0*/  MOV R7, R0 ;  /* 0x0000000000077202 */ /* 0x000fce0000000f00 */
.L_x_52:
[----:B------:R-:W-:Y:S05]  /*0ff0*/  BSYNC.RECONVERGENT B1 ;  /* 0x0000000000017941 */ /* 0x000fea0003800200 */
.L_x_51:
[----:B------:R-:W-:-:S07]  /*1000*/  VIADD R11, R11, 0x2 ;  /* 0x000000020b0b7836 */ /* 0x000fce0000000000 */
.L_x_45:
[----:B------:R-:W0:Y:S02]  /*1010*/  LDCU UR4, c[0x0][0x388] ;  /* 0x00007100ff0477ac */ /* 0x000e240008000800 */
[----:B0-----:R-:W-:-:S04]  /*1020*/  ULOP3.LUT UR4, UR4, 0x1, URZ, 0xc0, !UPT ;  /* 0x0000000104047892 */ /* 0x001fc8000f8ec0ff */
[----:B------:R-:W-:-:S09]  /*1030*/  UISETP.NE.U32.AND UP0, UPT, UR4, 0x1, UPT ;  /* 0x000000010400788c */ /* 0x000fd2000bf05070 */
[----:B------:R-:W-:Y:S05]  /*1040*/  BRA.U UP0, `(.L_x_44) ;  /* 0x0000000100847547 */ /* 0x000fea000b800000 */
[----:B------:R-:W0:Y:S01]  /*1050*/  LDC.64 R8, c[0x0][0x380] ;  /* 0x0000e000ff087b82 */ /* 0x000e220000000a00 */
[----:B------:R-:W-:-:S04]  /*1060*/  IMAD R11, R11, 0x3, RZ ;  /* 0x000000030b0b7824 */ /* 0x000fc800078e02ff */
[----:B0-----:R-:W-:-:S05]  /*1070*/  IMAD.WIDE.U32 R8, R11, 0x4, R8 ;  /* 0x000000040b087825 */ /* 0x001fca00078e0008 */
[----:B------:R-:W2:Y:S02]  /*1080*/  LDG.E R15, desc[UR6][R8.64+0x8] ;  /* 0x00000806080f7981 */ /* 0x000ea4000c1e1900 */
        /* <DEDUP_REMOVED lines=19> */
.L_x_57:
[----:B------:R-:W-:Y:S01]  /*11c0*/  FMUL.FTZ R0, R13, R4 ;  /* 0x000000040d007220 */ /* 0x000fe20000410000 */
[----:B------:R-:W-:-:S03]  /*11d0*/  FMUL.FTZ R4, R4, 0.5 ;  /* 0x3f00000004047820 */ /* 0x000fc60000410000 */
[----:B------:R-:W-:-:S04]  /*11e0*/  FFMA R9, -R0, R0, R13 ;  /* 0x0000000000097223 */ /* 0x000fc8000000010d */
[----:B------:R-:W-:-:S07]  /*11f0*/  FFMA R0, R9, R4, R0 ;  /* 0x0000000409007223 */ /* 0x000fce0000000000 */
.L_x_58:
[----:B------:R-:W-:Y:S05]  /*1200*/  BSYNC.RECONVERGENT B1 ;  /* 0x0000000000017941 */ /* 0x000fea0003800200 */
.L_x_56:
[----:B------:R-:W-:-:S04]  /*1210*/  FSETP.GTU.AND P0, PT, R0, 37, PT ;  /* 0x421400000000780b */ /* 0x000fc80003f0c000 */
[----:B------:R-:W-:Y:S02]  /*1220*/  FSETP.GE.AND P0, PT, R0, 34, !P0 ;  /* 0x420800000000780b */ /* 0x000fe40004706000 */
[----:B------:R-:W-:-:S11]  /*1230*/  IADD3 R0, PT, PT, R7, 0x1, RZ ;  /* 0x0000000107007810 */ /* 0x000fd60007ffe0ff */
[----:B------:R-:W-:-:S04]  /*1240*/  @!P0 IADD3 R0, PT, PT, R7, RZ, RZ ;  /* 0x000000ff07008210 */ /* 0x000fc80007ffe0ff */
[----:B------:R-:W-:-:S07]  /*1250*/  MOV R7, R0 ;  /* 0x0000000000077202 */ /* 0x000fce0000000f00 */
.L_x_44:
[----:B------:R-:W-:Y:S05]  /*1260*/  BSYNC.RECONVERGENT B0 ;  /* 0x0000000000007941 */ /* 0x000fea0003800200 */
.L_x_21:
[----:B------:R-:W0:Y:S01]  /*1270*/  LDC.64 R8, c[0x0][0x390] ;  /* 0x0000e400ff087b82 */ /* 0x000e220000000a00 */
[----:B------:R-:W-:-:S04]  /*1280*/  IMAD R2, R5, 0x190, R2 ;  /* 0x0000019005027824 */ /* 0x000fc800078e0202 */
[----:B------:R-:W-:-:S04]  /*1290*/  IMAD R3, R3, 0x9c40, R2 ;  /* 0x00009c4003037824 */ /* 0x000fc800078e0202 */
[----:B0-----:R-:W-:-:S05]  /*12a0*/  IMAD.WIDE R2, R3, 0x4, R8 ;  /* 0x0000000403027825 */ /* 0x001fca00078e0208 */
[----:B------:R-:W-:Y:S01]  /*12b0*/  STG.E desc[UR6][R2.64], R7 ;  /* 0x0000000702007986 */ /* 0x000fe2000c101906 */
[----:B------:R-:W-:Y:S05]  /*12c0*/  EXIT ;  /* 0x000000000000794d */ /* 0x000fea0003800000 */
.L_x_20:
[----:B------:R-:W0:Y:S01]  /*12d0*/  LDC.64 R6, c[0x0][0x390] ;  /* 0x0000e400ff067b82 */ /* 0x000e220000000a00 */
[----:B------:R-:W-:-:S04]  /*12e0*/  IMAD R2, R5, 0x190, R2 ;  /* 0x0000019005027824 */ /* 0x000fc800078e0202 */
[----:B------:R-:W-:-:S04]  /*12f0*/  IMAD R3, R3, 0x9c40, R2 ;  /* 0x00009c4003037824 */ /* 0x000fc800078e0202 */
[----:B0-----:R-:W-:-:S05]  /*1300*/  IMAD.WIDE R6, R3, 0x4, R6 ;  /* 0x0000000403067825 */ /* 0x001fca00078e0206 */
[----:B------:R-:W-:Y:S01]  /*1310*/  STG.E desc[UR6][R6.64], RZ ;  /* 0x000000ff06007986 */ /* 0x000fe2000c101906 */
[----:B------:R-:W-:Y:S05]  /*1320*/  EXIT ;  /* 0x000000000000794d */ /* 0x000fea0003800000 */
        .weak           $__internal_1_$__cuda_sm20_sqrt_rn_f32_slowpath
        .type           $__internal_1_$__cuda_sm20_sqrt_rn_f32_slowpath,@function
        .size           $__internal_1_$__cuda_sm20_sqrt_rn_f32_slowpath,(.L_x_63 - $__internal_1_$__cuda_sm20_sqrt_rn_f32_slowpath)
$__internal_1_$__cuda_sm20_sqrt_rn_f32_slowpath:
[----:B------:R-:W-:-:S13]  /*1330*/  LOP3.LUT P0, RZ, R0, 0x7fffffff, RZ, 0xc0, !PT ;  /* 0x7fffffff00ff7812 */ /* 0x000fda000780c0ff */
[----:B------:R-:W-:Y:S01]  /*1340*/  @!P0 MOV R13, R0 ;  /* 0x00000000000d8202 */ /* 0x000fe20000000f00 */
[----:B------:R-:W-:Y:S06]  /*1350*/  @!P0 BRA `(.L_x_59) ;  /* 0x0000000000408947 */ /* 0x000fec0003800000 */
[----:B------:R-:W-:-:S13]  /*1360*/  FSETP.GEU.FTZ.AND P0, PT, R0, RZ, PT ;  /* 0x000000ff0000720b */ /* 0x000fda0003f1e000 */
[----:B------:R-:W-:Y:S01]  /*1370*/  @!P0 MOV R13, 0x7fffffff ;  /* 0x7fffffff000d8802 */ /* 0x000fe20000000f00 */
[----:B------:R-:W-:Y:S06]  /*1380*/  @!P0 BRA `(.L_x_59) ;  /* 0x0000000000348947 */ /* 0x000fec0003800000 */
[----:B------:R-:W-:-:S13]  /*1390*/  FSETP.GTU.FTZ.AND P0, PT, |R0|, +INF , PT ;  /* 0x7f8000000000780b */ /* 0x000fda0003f1c200 */
[----:B------:R-:W-:Y:S01]  /*13a0*/  @P0 FADD.FTZ R13, R0, 1 ;  /* 0x3f800000000d0421 */ /* 0x000fe20000010000 */
[----:B------:R-:W-:Y:S06]  /*13b0*/  @P0 BRA `(.L_x_59) ;  /* 0x0000000000280947 */ /* 0x000fec0003800000 */
[----:B------:R-:W-:-:S13]  /*13c0*/  FSETP.NEU.FTZ.AND P0, PT, |R0|, +INF , PT ;  /* 0x7f8000000000780b */ /* 0x000fda0003f1d200 */
[----:B------:R-:W-:-:S04]  /*13d0*/  @P0 FFMA R14, R0, 1.84467440737095516160e+19, RZ ;  /* 0x5f800000000e0823 */ /* 0x000fc800000000ff */
[----:B------:R-:W0:Y:S02]  /*13e0*/  @P0 MUFU.RSQ R13, R14 ;  /* 0x0000000e000d0308 */ /* 0x000e240000001400 */
[----:B0-----:R-:W-:Y:S01]  /*13f0*/  @P0 FMUL.FTZ R15, R14, R13 ;  /* 0x0000000d0e0f0220 */ /* 0x001fe20000410000 */
[----:B------:R-:W-:Y:S01]  /*1400*/  @P0 FMUL.FTZ R19, R13, 0.5 ;  /* 0x3f0000000d130820 */ /* 0x000fe20000410000 */
[----:B------:R-:W-:Y:S02]  /*1410*/  @!P0 MOV R13, R0 ;  /* 0x00000000000d8202 */ /* 0x000fe40000000f00 */
[----:B------:R-:W-:-:S04]  /*1420*/  @P0 FADD.FTZ R17, -R15, -RZ ;  /* 0x800000ff0f110221 */ /* 0x000fc80000010100 */
[----:B------:R-:W-:-:S04]  /*1430*/  @P0 FFMA R18, R15, R17, R14 ;  /* 0x000000110f120223 */ /* 0x000fc8000000000e */
[----:B------:R-:W-:-:S04]  /*1440*/  @P0 FFMA R18, R18, R19, R15 ;  /* 0x0000001312120223 */ /* 0x000fc8000000000f */
[----:B------:R-:W-:-:S07]  /*1450*/  @P0 FMUL.FTZ R13, R18, 2.3283064365386962891e-10 ;  /* 0x2f800000120d0820 */ /* 0x000fce0000410000 */
.L_x_59:
[----:B------:R-:W-:Y:S01]  /*1460*/  HFMA2 R15, -RZ, RZ, 0, 0 ;  /* 0x00000000ff0f7431 */ /* 0x000fe200000001ff */
[----:B------:R-:W-:Y:S02]  /*1470*/  MOV R14, R20 ;  /* 0x00000014000e7202 */ /* 0x000fe40000000f00 */
[----:B------:R-:W-:Y:S02]  /*1480*/  MOV R0, R13 ;  /* 0x0000000d00007202 */ /* 0x000fe40000000f00 */
[----:B------:R-:W-:Y:S05]  /*1490*/  RET.REL.NODEC R14 `(_Z18para_find_loc_finePfiPiS_) ;  /* 0xffffffe80ed87950 */ /* 0x000fea0003c3ffff */
.L_x_60:
        /* <DEDUP_REMOVED lines=14> */
.L_x_63:


//--------------------- .text._Z3addPiS_S_        --------------------------
	.section	.text._Z3addPiS_S_,"ax",@progbits
	.align	128
        .global         _Z3addPiS_S_
        .type           _Z3addPiS_S_,@function
        .size           _Z3addPiS_S_,(.L_x_66 - _Z3addPiS_S_)
        .other          _Z3addPiS_S_,@"STO_CUDA_ENTRY STV_DEFAULT"
_Z3addPiS_S_:
.text._Z3addPiS_S_:
[----:B------:R-:W-:Y:S01]  /*0000*/  LDC R1, c[0x0][0x37c] ;  /* 0x0000df00ff017b82 */ /* 0x000fe20000000800 */
[----:B------:R-:W0:Y:S07]  /*0010*/  S2R R9, SR_TID.X ;  /* 0x0000000000097919 */ /* 0x000e2e0000002100 */
[----:B------:R-:W0:Y:S01]  /*0020*/  S2UR UR6, SR_CTAID.X ;  /* 0x00000000000679c3 */ /* 0x000e220000002500 */
[----:B------:R-:W1:Y:S07]  /*0030*/  LDCU.64 UR4, c[0x0][0x358] ;  /* 0x00006b00ff0477ac */ /* 0x000e6e0008000a00 */
[----:B------:R-:W0:Y:S08]  /*0040*/  LDC R0, c[0x0][0x360] ;  /* 0x0000d800ff007b82 */ /* 0x000e300000000800 */
[----:B------:R-:W2:Y:S08]  /*0050*/  LDC.64 R2, c[0x0][0x380] ;  /* 0x0000e000ff027b82 */ /* 0x000eb00000000a00 */
[----:B------:R-:W3:Y:S01]  /*0060*/  LDC.64 R4, c[0x0][0x388] ;  /* 0x0000e200ff047b82 */ /* 0x000ee20000000a00 */
[----:B0-----:R-:W-:-:S07]  /*0070*/  IMAD R9, R0, UR6, R9 ;  /* 0x0000000600097c24 */ /* 0x001fce000f8e0209 */
[----:B------:R-:W0:Y:S01]  /*0080*/  LDC.64 R6, c[0x0][0x390] ;  /* 0x0000e400ff067b82 */ /* 0x000e220000000a00 */
[----:B--2---:R-:W-:-:S06]  /*0090*/  IMAD.WIDE R2, R9, 0x4, R2 ;  /* 0x0000000409027825 */ /* 0x004fcc00078e0202 */
[----:B-1----:R-:W2:Y:S01]  /*00a0*/  LDG.E R2, desc[UR4][R2.64] ;  /* 0x0000000402027981 */ /* 0x002ea2000c1e1900 */
[----:B---3--:R-:W-:-:S06]  /*00b0*/  IMAD.WIDE R4, R9, 0x4, R4 ;  /* 0x0000000409047825 */ /* 0x008fcc00078e0204 */
[----:B------:R-:W2:Y:S01]  /*00c0*/  LDG.E R5, desc[UR4][R4.64] ;  /* 0x0000000404057981 */ /* 0x000ea2000c1e1900 */
[----:B0-----:R-:W-:Y:S01]  /*00d0*/  IMAD.WIDE R6, R9, 0x4, R6 ;  /* 0x0000000409067825 */ /* 0x001fe200078e0206 */
[----:B--2---:R-:W-:-:S05]  /*00e0*/  IADD3 R9, PT, PT, R2, R5, RZ ;  /* 0x0000000502097210 */ /* 0x004fca0007ffe0ff */
[----:B------:R-:W-:Y:S01]  /*00f0*/  STG.E desc[UR4][R6.64], R9 ;  /* 0x0000000906007986 */ /* 0x000fe2000c101904 */
[----:B------:R-:W-:Y:S05]  /*0100*/  EXIT ;  /* 0x000000000000794d */ /* 0x000fea0003800000 */
.L_x_61:
        /* <DEDUP_REMOVED lines=15> */
.L_x_66:


//--------------------- .nv.shared.reserved.0     --------------------------
	.section	.nv.shared.reserved.0,"aw",@nobits
	.weak		__nv_reservedSMEM_offset_0_alias
	.size		__nv_reservedSMEM_offset_0_alias, 0, 64
	.other		__nv_reservedSMEM_offset_0_alias,@"STO_CUDA_RESERVED_SHARED STV_DEFAULT"
__nv_reservedSMEM_offset_0_alias:
	.zero		0
	.zero		64


//--------------------- .nv.constant0._Z15find_best_scorePiPfS0_ --------------------------
	.section	.nv.constant0._Z15find_best_scorePiPfS0_,"a",@progbits
	.sectionflags	@""
	.align	4
.nv.constant0._Z15find_best_scorePiPfS0_:
	.zero		920


//--------------------- .nv.constant0._Z18para_find_loc_finePfiPiS_ --------------------------
	.section	.nv.constant0._Z18para_find_loc_finePfiPiS_,"a",@progbits
	.sectionflags	@""
	.align	4
.nv.constant0._Z18para_find_loc_finePfiPiS_:
	.zero		928


//--------------------- .nv.constant0._Z3addPiS_S_ --------------------------
	.section	.nv.constant0._Z3addPiS_S_,"a",@progbits
	.sectionflags	@""
	.align	4
.nv.constant0._Z3addPiS_S_:
	.zero		920


//--------------------- SYMBOLS --------------------------

	.type		.nv.reservedSmem.offset0,@object
	.size		.nv.reservedSmem.offset0,0x4
